	.target	sm_90a

	.elftype	@"ET_EXEC"


//--------------------- .note.nv.tkinfo           --------------------------
	.section	.note.nv.tkinfo,"",@"SHT_NOTE"
	.sectionflags	@"SHF_NOTE_NV_TKINFO"
	.tkinfo
        /*0018*/ 	.word	0x00000002
        /*0030*/ 	.string	""
        /*0030*/ 	.string	"ptxas"
        /*0030*/ 	.string	"Cuda compilation tools, release 13.0, V13.0.88"
        /*0030*/ 	.string	"Build cuda_13.0.r13.0/compiler.36424714_0"
        /*0030*/ 	.string	"-arch sm_90a -m 64 "



//--------------------- .note.nv.cuinfo           --------------------------
	.section	.note.nv.cuinfo,"",@"SHT_NOTE"
	.sectionflags	@"SHF_NOTE_NV_CUINFO"
        /*0018*/ 	.short	0x0002
        /*001a*/ 	.short	0x005a
        /*001c*/ 	.short	0x0082
	.zero		2


//--------------------- .nv.info                  --------------------------
	.section	.nv.info,"",@"SHT_CUDA_INFO"
	.align	4


	//----- nvinfo : EIATTR_REGCOUNT
	.align		4
        /*0000*/ 	.byte	0x04, 0x2f
        /*0002*/ 	.short	(.L_12 - .L_11)
	.align		4
.L_11:
        /*0004*/ 	.word	index@(_ZN7cutlass13device_kernelINS_4conv6kernel13ConvUniversalINS1_16ConvProblemShapeILNS1_8OperatorE0ELi2EEENS1_10collective14CollectiveConvINS1_46MainloopSm90TmaGmmaWarpSpecializedImplicitGemmILS5_0ELi18ELi2EN4cute5tupleIJNSA_1CILi1EEESD_SD_EEENS1_36KernelImplicitTmaWarpSpecializedSm90ELi1EEENSB_IJNSC_ILi64EEENSC_ILi128EEENSB_IJNSC_ILi32EEEEEEEEENS_10bfloat16_tESM_NSA_8TiledMMAINSA_8MMA_AtomIJNSA_4SM904GMMA28MMA_64x128x16_F32BF16BF16_SSILNSQ_5MajorE0ELSS_0ELNSQ_7ScaleInE1ELST_1EEEEEENSA_6LayoutISE_NSB_IJNSC_ILi0EEESX_SX_EEEEENSB_IJNSA_10UnderscoreES10_S10_EEEEENS7_6detail26Sm90ImplicitGemmTileTraitsINSA_20SM90_TMA_LOAD_IM2COLENSA_14ComposedLayoutINSA_7SwizzleILi2ELi4ELi3EEENSA_18smem_ptr_flag_bitsILi16EEENSW_INSB_IJNSB_IJNSC_ILi8EEES1B_EEENSB_IJSJ_SD_EEENSB_IJSD_NSC_ILi18EEEEEEEEENSB_IJNSB_IJSJ_NSC_ILi256EEEEEENSB_IJSD_SX_EEENSB_IJSX_NSC_ILi2048EEEEEEEEEEEEEvEENS14_INSA_13SM90_TMA_LOADENS16_IS18_S1A_NSW_INSB_IJNSB_IJS1B_NSC_ILi16EEEEEES1D_S1F_EEENSB_IJS1I_S1J_NSB_IJSX_NSC_ILi4096EEEEEEEEEEEEEvEEEENS_8epilogue10collective6detail29Sm90TmaWarpSpecializedAdapterINS22_15DefaultEpilogueISM_NSB_IJNSB_IJlllEEESD_SX_EEES27_NS21_6thread17LinearCombinationISM_Li1EffLNS28_9ScaleType4KindE0ELNS_15FloatRoundStyleE2ESM_EENS_4gemm15EpilogueDefaultEEEEEvvEEEEvNT_6ParamsE)
        /*0008*/ 	.word	0x0000005a


	//----- nvinfo : EIATTR_FRAME_SIZE
	.align		4
.L_12:
        /*000c*/ 	.byte	0x04, 0x11
        /*000e*/ 	.short	(.L_14 - .L_13)
	.align		4
.L_13:
        /*0010*/ 	.word	index@(_ZN7cutlass13device_kernelINS_4conv6kernel13ConvUniversalINS1_16ConvProblemShapeILNS1_8OperatorE0ELi2EEENS1_10collective14CollectiveConvINS1_46MainloopSm90TmaGmmaWarpSpecializedImplicitGemmILS5_0ELi18ELi2EN4cute5tupleIJNSA_1CILi1EEESD_SD_EEENS1_36KernelImplicitTmaWarpSpecializedSm90ELi1EEENSB_IJNSC_ILi64EEENSC_ILi128EEENSB_IJNSC_ILi32EEEEEEEEENS_10bfloat16_tESM_NSA_8TiledMMAINSA_8MMA_AtomIJNSA_4SM904GMMA28MMA_64x128x16_F32BF16BF16_SSILNSQ_5MajorE0ELSS_0ELNSQ_7ScaleInE1ELST_1EEEEEENSA_6LayoutISE_NSB_IJNSC_ILi0EEESX_SX_EEEEENSB_IJNSA_10UnderscoreES10_S10_EEEEENS7_6detail26Sm90ImplicitGemmTileTraitsINSA_20SM90_TMA_LOAD_IM2COLENSA_14ComposedLayoutINSA_7SwizzleILi2ELi4ELi3EEENSA_18smem_ptr_flag_bitsILi16EEENSW_INSB_IJNSB_IJNSC_ILi8EEES1B_EEENSB_IJSJ_SD_EEENSB_IJSD_NSC_ILi18EEEEEEEEENSB_IJNSB_IJSJ_NSC_ILi256EEEEEENSB_IJSD_SX_EEENSB_IJSX_NSC_ILi2048EEEEEEEEEEEEEvEENS14_INSA_13SM90_TMA_LOADENS16_IS18_S1A_NSW_INSB_IJNSB_IJS1B_NSC_ILi16EEEEEES1D_S1F_EEENSB_IJS1I_S1J_NSB_IJSX_NSC_ILi4096EEEEEEEEEEEEEvEEEENS_8epilogue10collective6detail29Sm90TmaWarpSpecializedAdapterINS22_15DefaultEpilogueISM_NSB_IJNSB_IJlllEEESD_SX_EEES27_NS21_6thread17LinearCombinationISM_Li1EffLNS28_9ScaleType4KindE0ELNS_15FloatRoundStyleE2ESM_EENS_4gemm15EpilogueDefaultEEEEEvvEEEEvNT_6ParamsE)
        /*0014*/ 	.word	0x00000000


	//----- nvinfo : EIATTR_MIN_STACK_SIZE
	.align		4
.L_14:
        /*0018*/ 	.byte	0x04, 0x12
        /*001a*/ 	.short	(.L_16 - .L_15)
	.align		4
.L_15:
        /*001c*/ 	.word	index@(_ZN7cutlass13device_kernelINS_4conv6kernel13ConvUniversalINS1_16ConvProblemShapeILNS1_8OperatorE0ELi2EEENS1_10collective14CollectiveConvINS1_46MainloopSm90TmaGmmaWarpSpecializedImplicitGemmILS5_0ELi18ELi2EN4cute5tupleIJNSA_1CILi1EEESD_SD_EEENS1_36KernelImplicitTmaWarpSpecializedSm90ELi1EEENSB_IJNSC_ILi64EEENSC_ILi128EEENSB_IJNSC_ILi32EEEEEEEEENS_10bfloat16_tESM_NSA_8TiledMMAINSA_8MMA_AtomIJNSA_4SM904GMMA28MMA_64x128x16_F32BF16BF16_SSILNSQ_5MajorE0ELSS_0ELNSQ_7ScaleInE1ELST_1EEEEEENSA_6LayoutISE_NSB_IJNSC_ILi0EEESX_SX_EEEEENSB_IJNSA_10UnderscoreES10_S10_EEEEENS7_6detail26Sm90ImplicitGemmTileTraitsINSA_20SM90_TMA_LOAD_IM2COLENSA_14ComposedLayoutINSA_7SwizzleILi2ELi4ELi3EEENSA_18smem_ptr_flag_bitsILi16EEENSW_INSB_IJNSB_IJNSC_ILi8EEES1B_EEENSB_IJSJ_SD_EEENSB_IJSD_NSC_ILi18EEEEEEEEENSB_IJNSB_IJSJ_NSC_ILi256EEEEEENSB_IJSD_SX_EEENSB_IJSX_NSC_ILi2048EEEEEEEEEEEEEvEENS14_INSA_13SM90_TMA_LOADENS16_IS18_S1A_NSW_INSB_IJNSB_IJS1B_NSC_ILi16EEEEEES1D_S1F_EEENSB_IJS1I_S1J_NSB_IJSX_NSC_ILi4096EEEEEEEEEEEEEvEEEENS_8epilogue10collective6detail29Sm90TmaWarpSpecializedAdapterINS22_15DefaultEpilogueISM_NSB_IJNSB_IJlllEEESD_SX_EEES27_NS21_6thread17LinearCombinationISM_Li1EffLNS28_9ScaleType4KindE0ELNS_15FloatRoundStyleE2ESM_EENS_4gemm15EpilogueDefaultEEEEEvvEEEEvNT_6ParamsE)
        /*0020*/ 	.word	0x00000000
.L_16:


//--------------------- .nv.compat                --------------------------
	.section	.nv.compat,"",@"SHT_CUDA_COMPAT_INFO"
	.align	4
        /*0000*/ 	.byte	0x02, 0x09, 0x01, 0x00, 0x02, 0x02, 0x04, 0x00, 0x02, 0x05, 0x05, 0x00, 0x03, 0x07, 0x01, 0x01
        /*0010*/ 	.byte	0x02, 0x03, 0x01, 0x00, 0x02, 0x06, 0x01, 0x00, 0x04, 0x0b, 0x08, 0x00, 0x00, 0x00, 0x00, 0x00
        /*0020*/ 	.byte	0x00, 0x00, 0x00, 0x00


//--------------------- .nv.info._ZN7cutlass13device_kernelINS_4conv6kernel13ConvUniversalINS1_16ConvProblemShapeILNS1_8OperatorE0ELi2EEENS1_10collective14CollectiveConvINS1_46MainloopSm90TmaGmmaWarpSpecializedImplicitGemmILS5_0ELi18ELi2EN4cute5tupleIJNSA_1CILi1EEESD_SD_EEENS1_36KernelImplicitTmaWarpSpecializedSm90ELi1EEENSB_IJNSC_ILi64EEENSC_ILi128EEENSB_IJNSC_ILi32EEEEEEEEENS_10bfloat16_tESM_NSA_8TiledMMAINSA_8MMA_AtomIJNSA_4SM904GMMA28MMA_64x128x16_F32BF16BF16_SSILNSQ_5MajorE0ELSS_0ELNSQ_7ScaleInE1ELST_1EEEEEENSA_6LayoutISE_NSB_IJNSC_ILi0EEESX_SX_EEEEENSB_IJNSA_10UnderscoreES10_S10_EEEEENS7_6detail26Sm90ImplicitGemmTileTraitsINSA_20SM90_TMA_LOAD_IM2COLENSA_14ComposedLayoutINSA_7SwizzleILi2ELi4ELi3EEENSA_18smem_ptr_flag_bitsILi16EEENSW_INSB_IJNSB_IJNSC_ILi8EEES1B_EEENSB_IJSJ_SD_EEENSB_IJSD_NSC_ILi18EEEEEEEEENSB_IJNSB_IJSJ_NSC_ILi256EEEEEENSB_IJSD_SX_EEENSB_IJSX_NSC_ILi2048EEEEEEEEEEEEEvEENS14_INSA_13SM90_TMA_LOADENS16_IS18_S1A_NSW_INSB_IJNSB_IJS1B_NSC_ILi16EEEEEES1D_S1F_EEENSB_IJS1I_S1J_NSB_IJSX_NSC_ILi4096EEEEEEEEEEEEEvEEEENS_8epilogue10collective6detail29Sm90TmaWarpSpecializedAdapterINS22_15DefaultEpilogueISM_NSB_IJNSB_IJlllEEESD_SX_EEES27_NS21_6thread17LinearCombinationISM_Li1EffLNS28_9ScaleType4KindE0ELNS_15FloatRoundStyleE2ESM_EENS_4gemm15EpilogueDefaultEEEEEvvEEEEvNT_6ParamsE --------------------------
	.section	.nv.info._ZN7cutlass13device_kernelINS_4conv6kernel13ConvUniversalINS1_16ConvProblemShapeILNS1_8OperatorE0ELi2EEENS1_10collective14CollectiveConvINS1_46MainloopSm90TmaGmmaWarpSpecializedImplicitGemmILS5_0ELi18ELi2EN4cute5tupleIJNSA_1CILi1EEESD_SD_EEENS1_36KernelImplicitTmaWarpSpecializedSm90ELi1EEENSB_IJNSC_ILi64EEENSC_ILi128EEENSB_IJNSC_ILi32EEEEEEEEENS_10bfloat16_tESM_NSA_8TiledMMAINSA_8MMA_AtomIJNSA_4SM904GMMA28MMA_64x128x16_F32BF16BF16_SSILNSQ_5MajorE0ELSS_0ELNSQ_7ScaleInE1ELST_1EEEEEENSA_6LayoutISE_NSB_IJNSC_ILi0EEESX_SX_EEEEENSB_IJNSA_10UnderscoreES10_S10_EEEEENS7_6detail26Sm90ImplicitGemmTileTraitsINSA_20SM90_TMA_LOAD_IM2COLENSA_14ComposedLayoutINSA_7SwizzleILi2ELi4ELi3EEENSA_18smem_ptr_flag_bitsILi16EEENSW_INSB_IJNSB_IJNSC_ILi8EEES1B_EEENSB_IJSJ_SD_EEENSB_IJSD_NSC_ILi18EEEEEEEEENSB_IJNSB_IJSJ_NSC_ILi256EEEEEENSB_IJSD_SX_EEENSB_IJSX_NSC_ILi2048EEEEEEEEEEEEEvEENS14_INSA_13SM90_TMA_LOADENS16_IS18_S1A_NSW_INSB_IJNSB_IJS1B_NSC_ILi16EEEEEES1D_S1F_EEENSB_IJS1I_S1J_NSB_IJSX_NSC_ILi4096EEEEEEEEEEEEEvEEEENS_8epilogue10collective6detail29Sm90TmaWarpSpecializedAdapterINS22_15DefaultEpilogueISM_NSB_IJNSB_IJlllEEESD_SX_EEES27_NS21_6thread17LinearCombinationISM_Li1EffLNS28_9ScaleType4KindE0ELNS_15FloatRoundStyleE2ESM_EENS_4gemm15EpilogueDefaultEEEEEvvEEEEvNT_6ParamsE,"",@"SHT_CUDA_INFO"
	.sectionflags	@""
	.align	4


	//----- nvinfo : EIATTR_CUDA_API_VERSION
	.align		4
        /*0000*/ 	.byte	0x04, 0x37
        /*0002*/ 	.short	(.L_18 - .L_17)
.L_17:
        /*0004*/ 	.word	0x00000082


	//----- nvinfo : EIATTR_KPARAM_INFO
	.align		4
.L_18:
        /*0008*/ 	.byte	0x04, 0x17
        /*000a*/ 	.short	(.L_20 - .L_19)
.L_19:
        /*000c*/ 	.word	0x00000000
        /*0010*/ 	.short	0x0000
        /*0012*/ 	.short	0x0070
        /*0014*/ 	.byte	0x00, 0xf0, 0x01, 0x0e


	//----- nvinfo : EIATTR_SPARSE_MMA_MASK
	.align		4
.L_20:
        /*0018*/ 	.byte	0x03, 0x50
        /*001a*/ 	.short	0x0000


	//----- nvinfo : EIATTR_MAXREG_COUNT
	.align		4
        /*001c*/ 	.byte	0x03, 0x1b
        /*001e*/ 	.short	0x00ff


	//----- nvinfo : EIATTR_NUM_BARRIERS
	.align		4
        /*0020*/ 	.byte	0x02, 0x4c
        /*0022*/ 	.byte	0x01
	.zero		1


	//----- nvinfo : EIATTR_MERCURY_ISA_VERSION
	.align		4
        /*0024*/ 	.byte	0x03, 0x5f
        /*0026*/ 	.short	0x0101


	//----- nvinfo : EIATTR_COOP_GROUP_MASK_REGIDS
	.align		4
        /*0028*/ 	.byte	0x04, 0x29
        /*002a*/ 	.short	(.L_22 - .L_21)


	//   ....[0]....
.L_21:
        /*002c*/ 	.word	0xffffffff


	//   ....[1]....
        /*0030*/ 	.word	0xffffffff


	//   ....[2]....
        /*0034*/ 	.word	0xffffffff


	//----- nvinfo : EIATTR_COOP_GROUP_INSTR_OFFSETS
	.align		4
.L_22:
        /*0038*/ 	.byte	0x04, 0x28
        /*003a*/ 	.short	(.L_24 - .L_23)


	//   ....[0]....
.L_23:
        /*003c*/ 	.word	0x00000060


	//   ....[1]....
        /*0040*/ 	.word	0x00000070


	//   ....[2]....
        /*0044*/ 	.word	0x00000130


	//----- nvinfo : EIATTR_MBARRIER_INSTR_OFFSETS
	.align		4
.L_24:
        /*0048*/ 	.byte	0x04, 0x39
        /*004a*/ 	.short	(.L_26 - .L_25)


	//   ....[0]....
.L_25:
        /*004c*/ 	.word	0x00000270
        /*0050*/ 	.word	0x000000ff
        /*0054*/ 	.word	0x00036000
        /*0058*/ 	.short	0x0100
        /*005a*/ 	.byte	0x08
	.zero		1


	//   ....[1]....
        /*005c*/ 	.word	0x00000280
        /*0060*/ 	.word	0x000000ff
        /*0064*/ 	.word	0x00036090
        /*0068*/ 	.short	0x0100
        /*006a*/ 	.byte	0x08
	.zero		1


	//   ....[2]....
        /*006c*/ 	.word	0x00000290
        /*0070*/ 	.word	0x000000ff
        /*0074*/ 	.word	0x00036008
        /*0078*/ 	.short	0x0100
        /*007a*/ 	.byte	0x08
	.zero		1


	//   ....[3]....
        /*007c*/ 	.word	0x000002a0
        /*0080*/ 	.word	0x000000ff
        /*0084*/ 	.word	0x00036098
        /*0088*/ 	.short	0x0100
        /*008a*/ 	.byte	0x08
	.zero		1


	//   ....[4]....
        /*008c*/ 	.word	0x000002b0
        /*0090*/ 	.word	0x000000ff
        /*0094*/ 	.word	0x00036010
        /*0098*/ 	.short	0x0100
        /*009a*/ 	.byte	0x08
	.zero		1


	//   ....[5]....
        /*009c*/ 	.word	0x000002c0
        /*00a0*/ 	.word	0x000000ff
        /*00a4*/ 	.word	0x000360a0
        /*00a8*/ 	.short	0x0100
        /*00aa*/ 	.byte	0x08
	.zero		1


	//   ....[6]....
        /*00ac*/ 	.word	0x000002d0
        /*00b0*/ 	.word	0x000000ff
        /*00b4*/ 	.word	0x00036018
        /*00b8*/ 	.short	0x0100
        /*00ba*/ 	.byte	0x08
	.zero		1


	//   ....[7]....
        /*00bc*/ 	.word	0x000002e0
        /*00c0*/ 	.word	0x000000ff
        /*00c4*/ 	.word	0x000360a8
        /*00c8*/ 	.short	0x0100
        /*00ca*/ 	.byte	0x08
	.zero		1


	//   ....[8]....
        /*00cc*/ 	.word	0x000002f0
        /*00d0*/ 	.word	0x000000ff
        /*00d4*/ 	.word	0x00036020
        /*00d8*/ 	.short	0x0100
        /*00da*/ 	.byte	0x08
	.zero		1


	//   ....[9]....
        /*00dc*/ 	.word	0x00000300
        /*00e0*/ 	.word	0x000000ff
        /*00e4*/ 	.word	0x000360b0
        /*00e8*/ 	.short	0x0100
        /*00ea*/ 	.byte	0x08
	.zero		1


	//   ....[10]....
        /*00ec*/ 	.word	0x00000310
        /*00f0*/ 	.word	0x000000ff
        /*00f4*/ 	.word	0x00036028
        /*00f8*/ 	.short	0x0100
        /*00fa*/ 	.byte	0x08
	.zero		1


	//   ....[11]....
        /*00fc*/ 	.word	0x00000320
        /*0100*/ 	.word	0x000000ff
        /*0104*/ 	.word	0x000360b8
        /*0108*/ 	.short	0x0100
        /*010a*/ 	.byte	0x08
	.zero		1


	//   ....[12]....
        /*010c*/ 	.word	0x00000330
        /*0110*/ 	.word	0x000000ff
        /*0114*/ 	.word	0x00036030
        /*0118*/ 	.short	0x0100
        /*011a*/ 	.byte	0x08
	.zero		1


	//   ....[13]....
        /*011c*/ 	.word	0x00000340
        /*0120*/ 	.word	0x000000ff
        /*0124*/ 	.word	0x000360c0
        /*0128*/ 	.short	0x0100
        /*012a*/ 	.byte	0x08
	.zero		1


	//   ....[14]....
        /*012c*/ 	.word	0x00000350
        /*0130*/ 	.word	0x000000ff
        /*0134*/ 	.word	0x00036038
        /*0138*/ 	.short	0x0100
        /*013a*/ 	.byte	0x08
	.zero		1


	//   ....[15]....
        /*013c*/ 	.word	0x00000360
        /*0140*/ 	.word	0x000000ff
        /*0144*/ 	.word	0x000360c8
        /*0148*/ 	.short	0x0100
        /*014a*/ 	.byte	0x08
	.zero		1


	//   ....[16]....
        /*014c*/ 	.word	0x00000370
        /*0150*/ 	.word	0x000000ff
        /*0154*/ 	.word	0x00036040
        /*0158*/ 	.short	0x0100
        /*015a*/ 	.byte	0x08
	.zero		1


	//   ....[17]....
        /*015c*/ 	.word	0x00000380
        /*0160*/ 	.word	0x000000ff
        /*0164*/ 	.word	0x000360d0
        /*0168*/ 	.short	0x0100
        /*016a*/ 	.byte	0x08
	.zero		1


	//   ....[18]....
        /*016c*/ 	.word	0x00000390
        /*0170*/ 	.word	0x000000ff
        /*0174*/ 	.word	0x00036048
        /*0178*/ 	.short	0x0100
        /*017a*/ 	.byte	0x08
	.zero		1


	//   ....[19]....
        /*017c*/ 	.word	0x000003a0
        /*0180*/ 	.word	0x000000ff
        /*0184*/ 	.word	0x000360d8
        /*0188*/ 	.short	0x0100
        /*018a*/ 	.byte	0x08
	.zero		1


	//   ....[20]....
        /*018c*/ 	.word	0x000003b0
        /*0190*/ 	.word	0x000000ff
        /*0194*/ 	.word	0x00036050
        /*0198*/ 	.short	0x0100
        /*019a*/ 	.byte	0x08
	.zero		1


	//   ....[21]....
        /*019c*/ 	.word	0x000003c0
        /*01a0*/ 	.word	0x000000ff
        /*01a4*/ 	.word	0x000360e0
        /*01a8*/ 	.short	0x0100
        /*01aa*/ 	.byte	0x08
	.zero		1


	//   ....[22]....
        /*01ac*/ 	.word	0x000003d0
        /*01b0*/ 	.word	0x000000ff
        /*01b4*/ 	.word	0x00036058
        /*01b8*/ 	.short	0x0100
        /*01ba*/ 	.byte	0x08
	.zero		1


	//   ....[23]....
        /*01bc*/ 	.word	0x000003e0
        /*01c0*/ 	.word	0x000000ff
        /*01c4*/ 	.word	0x000360e8
        /*01c8*/ 	.short	0x0100
        /*01ca*/ 	.byte	0x08
	.zero		1


	//   ....[24]....
        /*01cc*/ 	.word	0x000003f0
        /*01d0*/ 	.word	0x000000ff
        /*01d4*/ 	.word	0x00036060
        /*01d8*/ 	.short	0x0100
        /*01da*/ 	.byte	0x08
	.zero		1


	//   ....[25]....
        /*01dc*/ 	.word	0x00000400
        /*01e0*/ 	.word	0x000000ff
        /*01e4*/ 	.word	0x000360f0
        /*01e8*/ 	.short	0x0100
        /*01ea*/ 	.byte	0x08
	.zero		1


	//   ....[26]....
        /*01ec*/ 	.word	0x00000410
        /*01f0*/ 	.word	0x000000ff
        /*01f4*/ 	.word	0x00036068
        /*01f8*/ 	.short	0x0100
        /*01fa*/ 	.byte	0x08
	.zero		1


	//   ....[27]....
        /*01fc*/ 	.word	0x00000420
        /*0200*/ 	.word	0x000000ff
        /*0204*/ 	.word	0x000360f8
        /*0208*/ 	.short	0x0100
        /*020a*/ 	.byte	0x08
	.zero		1


	//   ....[28]....
        /*020c*/ 	.word	0x00000430
        /*0210*/ 	.word	0x000000ff
        /*0214*/ 	.word	0x00036070
        /*0218*/ 	.short	0x0100
        /*021a*/ 	.byte	0x08
	.zero		1


	//   ....[29]....
        /*021c*/ 	.word	0x00000440
        /*0220*/ 	.word	0x000000ff
        /*0224*/ 	.word	0x00036100
        /*0228*/ 	.short	0x0100
        /*022a*/ 	.byte	0x08
	.zero		1


	//   ....[30]....
        /*022c*/ 	.word	0x00000450
        /*0230*/ 	.word	0x000000ff
        /*0234*/ 	.word	0x00036078
        /*0238*/ 	.short	0x0100
        /*023a*/ 	.byte	0x08
	.zero		1


	//   ....[31]....
        /*023c*/ 	.word	0x00000460
        /*0240*/ 	.word	0x000000ff
        /*0244*/ 	.word	0x00036108
        /*0248*/ 	.short	0x0100
        /*024a*/ 	.byte	0x08
	.zero		1


	//   ....[32]....
        /*024c*/ 	.word	0x00000470
        /*0250*/ 	.word	0x000000ff
        /*0254*/ 	.word	0x00036080
        /*0258*/ 	.short	0x0100
        /*025a*/ 	.byte	0x08
	.zero		1


	//   ....[33]....
        /*025c*/ 	.word	0x00000480
        /*0260*/ 	.word	0x000000ff
        /*0264*/ 	.word	0x00036110
        /*0268*/ 	.short	0x0100
        /*026a*/ 	.byte	0x08
	.zero		1


	//   ....[34]....
        /*026c*/ 	.word	0x00000490
        /*0270*/ 	.word	0x000000ff
        /*0274*/ 	.word	0x00036088
        /*0278*/ 	.short	0x0100
        /*027a*/ 	.byte	0x08
	.zero		1


	//   ....[35]....
        /*027c*/ 	.word	0x000004a0
        /*0280*/ 	.word	0x000000ff
        /*0284*/ 	.word	0x00036118
        /*0288*/ 	.short	0x0100
        /*028a*/ 	.byte	0x08
	.zero		1


	//   ....[36]....
        /*028c*/ 	.word	0x00000b50
        /*0290*/ 	.word	0x00000006
        /*0294*/ 	.word	0x00036000
        /*0298*/ 	.short	0x010a
        /*029a*/ 	.byte	0x3f
	.zero		1


	//   ....[37]....
        /*029c*/ 	.word	0x00000e30
        /*02a0*/ 	.word	0x00000008
        /*02a4*/ 	.word	0x00036000
        /*02a8*/ 	.short	0x010a
        /*02aa*/ 	.byte	0x3f
	.zero		1


	//   ....[38]....
        /*02ac*/ 	.word	0x00000f90
        /*02b0*/ 	.word	0x000000ff
        /*02b4*/ 	.word	0x00000000
        /*02b8*/ 	.short	0x0101
        /*02ba*/ 	.byte	0x06
	.zero		1


	//   ....[39]....
        /*02bc*/ 	.word	0x00001190
        /*02c0*/ 	.word	0x00000006
        /*02c4*/ 	.word	0x00000000
        /*02c8*/ 	.short	0x0101
        /*02ca*/ 	.byte	0x3f
	.zero		1


	//   ....[40]....
        /*02cc*/ 	.word	0x00005d30
        /*02d0*/ 	.word	0x0000000c
        /*02d4*/ 	.word	0x00036090
        /*02d8*/ 	.short	0x010a
        /*02da*/ 	.byte	0x3f
	.zero		1


	//   ....[41]....
        /*02dc*/ 	.word	0x000063e0
        /*02e0*/ 	.word	0x00000002
        /*02e4*/ 	.word	0x00000000
        /*02e8*/ 	.short	0x010a
        /*02ea*/ 	.byte	0x3f
	.zero		1


	//   ....[42]....
        /*02ec*/ 	.word	0x00006490
        /*02f0*/ 	.word	0x00000002
        /*02f4*/ 	.word	0x00000000
        /*02f8*/ 	.short	0x010a
        /*02fa*/ 	.byte	0x3f
	.zero		1


	//   ....[43]....
        /*02fc*/ 	.word	0x00006540
        /*0300*/ 	.word	0x00000002
        /*0304*/ 	.word	0x00000000
        /*0308*/ 	.short	0x010a
        /*030a*/ 	.byte	0x3f
	.zero		1


	//   ....[44]....
        /*030c*/ 	.word	0x000065f0
        /*0310*/ 	.word	0x00000002
        /*0314*/ 	.word	0x00000000
        /*0318*/ 	.short	0x010a
        /*031a*/ 	.byte	0x3f
	.zero		1


	//   ....[45]....
        /*031c*/ 	.word	0x000066a0
        /*0320*/ 	.word	0x00000002
        /*0324*/ 	.word	0x00000000
        /*0328*/ 	.short	0x010a
        /*032a*/ 	.byte	0x3f
	.zero		1


	//   ....[46]....
        /*032c*/ 	.word	0x00006750
        /*0330*/ 	.word	0x00000002
        /*0334*/ 	.word	0x00000000
        /*0338*/ 	.short	0x010a
        /*033a*/ 	.byte	0x3f
	.zero		1


	//   ....[47]....
        /*033c*/ 	.word	0x00006800
        /*0340*/ 	.word	0x00000002
        /*0344*/ 	.word	0x00000000
        /*0348*/ 	.short	0x010a
        /*034a*/ 	.byte	0x3f
	.zero		1


	//   ....[48]....
        /*034c*/ 	.word	0x000068b0
        /*0350*/ 	.word	0x00000002
        /*0354*/ 	.word	0x00000000
        /*0358*/ 	.short	0x010a
        /*035a*/ 	.byte	0x3f
	.zero		1


	//   ....[49]....
        /*035c*/ 	.word	0x00006960
        /*0360*/ 	.word	0x00000002
        /*0364*/ 	.word	0x00000000
        /*0368*/ 	.short	0x010a
        /*036a*/ 	.byte	0x3f
	.zero		1


	//   ....[50]....
        /*036c*/ 	.word	0x00006a10
        /*0370*/ 	.word	0x00000002
        /*0374*/ 	.word	0x00000000
        /*0378*/ 	.short	0x010a
        /*037a*/ 	.byte	0x3f
	.zero		1


	//   ....[51]....
        /*037c*/ 	.word	0x00006ac0
        /*0380*/ 	.word	0x00000002
        /*0384*/ 	.word	0x00000000
        /*0388*/ 	.short	0x010a
        /*038a*/ 	.byte	0x3f
	.zero		1


	//   ....[52]....
        /*038c*/ 	.word	0x00006b70
        /*0390*/ 	.word	0x00000002
        /*0394*/ 	.word	0x00000000
        /*0398*/ 	.short	0x010a
        /*039a*/ 	.byte	0x3f
	.zero		1


	//   ....[53]....
        /*039c*/ 	.word	0x00006c20
        /*03a0*/ 	.word	0x00000002
        /*03a4*/ 	.word	0x00000000
        /*03a8*/ 	.short	0x010a
        /*03aa*/ 	.byte	0x3f
	.zero		1


	//   ....[54]....
        /*03ac*/ 	.word	0x00006cd0
        /*03b0*/ 	.word	0x00000002
        /*03b4*/ 	.word	0x00000000
        /*03b8*/ 	.short	0x010a
        /*03ba*/ 	.byte	0x3f
	.zero		1


	//   ....[55]....
        /*03bc*/ 	.word	0x00006d80
        /*03c0*/ 	.word	0x00000002
        /*03c4*/ 	.word	0x00000000
        /*03c8*/ 	.short	0x010a
        /*03ca*/ 	.byte	0x3f
	.zero		1


	//   ....[56]....
        /*03cc*/ 	.word	0x00006e30
        /*03d0*/ 	.word	0x00000002
        /*03d4*/ 	.word	0x00000000
        /*03d8*/ 	.short	0x010a
        /*03da*/ 	.byte	0x3f
	.zero		1


	//   ....[57]....
        /*03dc*/ 	.word	0x00006ee0
        /*03e0*/ 	.word	0x00000002
        /*03e4*/ 	.word	0x00000000
        /*03e8*/ 	.short	0x010a
        /*03ea*/ 	.byte	0x3f
	.zero		1


	//   ....[58]....
        /*03ec*/ 	.word	0x00006f90
        /*03f0*/ 	.word	0x00000003
        /*03f4*/ 	.word	0x00000000
        /*03f8*/ 	.short	0x010a
        /*03fa*/ 	.byte	0x3f
	.zero		1


	//----- nvinfo : EIATTR_NUM_MBARRIERS
	.align		4
.L_26:
        /*03fc*/ 	.byte	0x03, 0x38
        /*03fe*/ 	.short	0x0024


	//----- nvinfo : EIATTR_EXIT_INSTR_OFFSETS
	.align		4
        /*0400*/ 	.byte	0x04, 0x1c
        /*0402*/ 	.short	(.L_28 - .L_27)


	//   ....[0]....
.L_27:
        /*0404*/ 	.word	0x00000880


	//   ....[1]....
        /*0408*/ 	.word	0x000012e0


	//   ....[2]....
        /*040c*/ 	.word	0x00004440


	//   ....[3]....
        /*0410*/ 	.word	0x00004470


	//   ....[4]....
        /*0414*/ 	.word	0x00005ae0


	//   ....[5]....
        /*0418*/ 	.word	0x00005b10


	//   ....[6]....
        /*041c*/ 	.word	0x00005b30


	//   ....[7]....
        /*0420*/ 	.word	0x000062d0


	//   ....[8]....
        /*0424*/ 	.word	0x00006fc0


	//----- nvinfo : EIATTR_MAX_THREADS
	.align		4
.L_28:
        /*0428*/ 	.byte	0x04, 0x05
        /*042a*/ 	.short	(.L_30 - .L_29)
.L_29:
        /*042c*/ 	.word	0x00000100
        /*0430*/ 	.word	0x00000001
        /*0434*/ 	.word	0x00000001


	//----- nvinfo : EIATTR_CRS_STACK_SIZE
	.align		4
.L_30:
        /*0438*/ 	.byte	0x04, 0x1e
        /*043a*/ 	.short	(.L_32 - .L_31)
.L_31:
        /*043c*/ 	.word	0x00000000


	//----- nvinfo : EIATTR_CBANK_PARAM_SIZE
	.align		4
.L_32:
        /*0440*/ 	.byte	0x03, 0x19
        /*0442*/ 	.short	0x03f0


	//----- nvinfo : EIATTR_PARAM_CBANK
	.align		4
        /*0444*/ 	.byte	0x04, 0x0a
        /*0446*/ 	.short	(.L_34 - .L_33)
	.align		4
.L_33:
        /*0448*/ 	.word	index@(.nv.constant0._ZN7cutlass13device_kernelINS_4conv6kernel13ConvUniversalINS1_16ConvProblemShapeILNS1_8OperatorE0ELi2EEENS1_10collective14CollectiveConvINS1_46MainloopSm90TmaGmmaWarpSpecializedImplicitGemmILS5_0ELi18ELi2EN4cute5tupleIJNSA_1CILi1EEESD_SD_EEENS1_36KernelImplicitTmaWarpSpecializedSm90ELi1EEENSB_IJNSC_ILi64EEENSC_ILi128EEENSB_IJNSC_ILi32EEEEEEEEENS_10bfloat16_tESM_NSA_8TiledMMAINSA_8MMA_AtomIJNSA_4SM904GMMA28MMA_64x128x16_F32BF16BF16_SSILNSQ_5MajorE0ELSS_0ELNSQ_7ScaleInE1ELST_1EEEEEENSA_6LayoutISE_NSB_IJNSC_ILi0EEESX_SX_EEEEENSB_IJNSA_10UnderscoreES10_S10_EEEEENS7_6detail26Sm90ImplicitGemmTileTraitsINSA_20SM90_TMA_LOAD_IM2COLENSA_14ComposedLayoutINSA_7SwizzleILi2ELi4ELi3EEENSA_18smem_ptr_flag_bitsILi16EEENSW_INSB_IJNSB_IJNSC_ILi8EEES1B_EEENSB_IJSJ_SD_EEENSB_IJSD_NSC_ILi18EEEEEEEEENSB_IJNSB_IJSJ_NSC_ILi256EEEEEENSB_IJSD_SX_EEENSB_IJSX_NSC_ILi2048EEEEEEEEEEEEEvEENS14_INSA_13SM90_TMA_LOADENS16_IS18_S1A_NSW_INSB_IJNSB_IJS1B_NSC_ILi16EEEEEES1D_S1F_EEENSB_IJS1I_S1J_NSB_IJSX_NSC_ILi4096EEEEEEEEEEEEEvEEEENS_8epilogue10collective6detail29Sm90TmaWarpSpecializedAdapterINS22_15DefaultEpilogueISM_NSB_IJNSB_IJlllEEESD_SX_EEES27_NS21_6thread17LinearCombinationISM_Li1EffLNS28_9ScaleType4KindE0ELNS_15FloatRoundStyleE2ESM_EENS_4gemm15EpilogueDefaultEEEEEvvEEEEvNT_6ParamsE)
        /*044c*/ 	.short	0x0210
        /*044e*/ 	.short	0x03f0


	//----- nvinfo : EIATTR_SW_WAR
	.align		4
.L_34:
        /*0450*/ 	.byte	0x04, 0x36
        /*0452*/ 	.short	(.L_36 - .L_35)
.L_35:
        /*0454*/ 	.word	0x00000008
.L_36:


//--------------------- .nv.callgraph             --------------------------
	.section	.nv.callgraph,"",@"SHT_CUDA_CALLGRAPH"
	.align	4
	.sectionentsize	8
	.align		4
        /*0000*/ 	.word	0x00000000
	.align		4
        /*0004*/ 	.word	0xffffffff
	.align		4
        /*0008*/ 	.word	0x00000000
	.align		4
        /*000c*/ 	.word	0xfffffffe
	.align		4
        /*0010*/ 	.word	0x00000000
	.align		4
        /*0014*/ 	.word	0xfffffffd
	.align		4
        /*0018*/ 	.word	0x00000000
	.align		4
        /*001c*/ 	.word	0xfffffffc


//--------------------- .nv.constant4             --------------------------
	.section	.nv.constant4,"a",@progbits
	.align	8
	.align		8
.nv.constant4:
        /*0000*/ 	.dword	_ZN39_INTERNAL_753c1c44_4_k_cu_e0202e24_32194cuda3std3__45__cpo5beginE
	.align		8
        /*0008*/ 	.dword	_ZN39_INTERNAL_753c1c44_4_k_cu_e0202e24_32194cuda3std3__45__cpo3endE
	.align		8
        /*0010*/ 	.dword	_ZN39_INTERNAL_753c1c44_4_k_cu_e0202e24_32194cuda3std3__45__cpo6cbeginE
	.align		8
        /*0018*/ 	.dword	_ZN39_INTERNAL_753c1c44_4_k_cu_e0202e24_32194cuda3std3__45__cpo4cendE
	.align		8
        /*0020*/ 	.dword	_ZN39_INTERNAL_753c1c44_4_k_cu_e0202e24_32194cuda3std3__441_GLOBAL__N__753c1c44_4_k_cu_e0202e24_32196ignoreE
	.align		8
        /*0028*/ 	.dword	_ZN39_INTERNAL_753c1c44_4_k_cu_e0202e24_32194cuda3std3__419piecewise_constructE
	.align		8
        /*0030*/ 	.dword	_ZN39_INTERNAL_753c1c44_4_k_cu_e0202e24_32194cuda3std3__48in_placeE
	.align		8
        /*0038*/ 	.dword	_ZN39_INTERNAL_753c1c44_4_k_cu_e0202e24_32194cuda3std6ranges3__45__cpo4swapE
	.align		8
        /*0040*/ 	.dword	_ZN39_INTERNAL_753c1c44_4_k_cu_e0202e24_32194cuda3std6ranges3__45__cpo9iter_moveE
	.align		8
        /*0048*/ 	.dword	_ZN39_INTERNAL_753c1c44_4_k_cu_e0202e24_32194cute7productE
	.align		8
        /*0050*/ 	.dword	_ZN39_INTERNAL_753c1c44_4_k_cu_e0202e24_32194cute1_E


//--------------------- .text._ZN7cutlass13device_kernelINS_4conv6kernel13ConvUniversalINS1_16ConvProblemShapeILNS1_8OperatorE0ELi2EEENS1_10collective14CollectiveConvINS1_46MainloopSm90TmaGmmaWarpSpecializedImplicitGemmILS5_0ELi18ELi2EN4cute5tupleIJNSA_1CILi1EEESD_SD_EEENS1_36KernelImplicitTmaWarpSpecializedSm90ELi1EEENSB_IJNSC_ILi64EEENSC_ILi128EEENSB_IJNSC_ILi32EEEEEEEEENS_10bfloat16_tESM_NSA_8TiledMMAINSA_8MMA_AtomIJNSA_4SM904GMMA28MMA_64x128x16_F32BF16BF16_SSILNSQ_5MajorE0ELSS_0ELNSQ_7ScaleInE1ELST_1EEEEEENSA_6LayoutISE_NSB_IJNSC_ILi0EEESX_SX_EEEEENSB_IJNSA_10UnderscoreES10_S10_EEEEENS7_6detail26Sm90ImplicitGemmTileTraitsINSA_20SM90_TMA_LOAD_IM2COLENSA_14ComposedLayoutINSA_7SwizzleILi2ELi4ELi3EEENSA_18smem_ptr_flag_bitsILi16EEENSW_INSB_IJNSB_IJNSC_ILi8EEES1B_EEENSB_IJSJ_SD_EEENSB_IJSD_NSC_ILi18EEEEEEEEENSB_IJNSB_IJSJ_NSC_ILi256EEEEEENSB_IJSD_SX_EEENSB_IJSX_NSC_ILi2048EEEEEEEEEEEEEvEENS14_INSA_13SM90_TMA_LOADENS16_IS18_S1A_NSW_INSB_IJNSB_IJS1B_NSC_ILi16EEEEEES1D_S1F_EEENSB_IJS1I_S1J_NSB_IJSX_NSC_ILi4096EEEEEEEEEEEEEvEEEENS_8epilogue10collective6detail29Sm90TmaWarpSpecializedAdapterINS22_15DefaultEpilogueISM_NSB_IJNSB_IJlllEEESD_SX_EEES27_NS21_6thread17LinearCombinationISM_Li1EffLNS28_9ScaleType4KindE0ELNS_15FloatRoundStyleE2ESM_EENS_4gemm15EpilogueDefaultEEEEEvvEEEEvNT_6ParamsE --------------------------
	.section	.text._ZN7cutlass13device_kernelINS_4conv6kernel13ConvUniversalINS1_16ConvProblemShapeILNS1_8OperatorE0ELi2EEENS1_10collective14CollectiveConvINS1_46MainloopSm90TmaGmmaWarpSpecializedImplicitGemmILS5_0ELi18ELi2EN4cute5tupleIJNSA_1CILi1EEESD_SD_EEENS1_36KernelImplicitTmaWarpSpecializedSm90ELi1EEENSB_IJNSC_ILi64EEENSC_ILi128EEENSB_IJNSC_ILi32EEEEEEEEENS_10bfloat16_tESM_NSA_8TiledMMAINSA_8MMA_AtomIJNSA_4SM904GMMA28MMA_64x128x16_F32BF16BF16_SSILNSQ_5MajorE0ELSS_0ELNSQ_7ScaleInE1ELST_1EEEEEENSA_6LayoutISE_NSB_IJNSC_ILi0EEESX_SX_EEEEENSB_IJNSA_10UnderscoreES10_S10_EEEEENS7_6detail26Sm90ImplicitGemmTileTraitsINSA_20SM90_TMA_LOAD_IM2COLENSA_14ComposedLayoutINSA_7SwizzleILi2ELi4ELi3EEENSA_18smem_ptr_flag_bitsILi16EEENSW_INSB_IJNSB_IJNSC_ILi8EEES1B_EEENSB_IJSJ_SD_EEENSB_IJSD_NSC_ILi18EEEEEEEEENSB_IJNSB_IJSJ_NSC_ILi256EEEEEENSB_IJSD_SX_EEENSB_IJSX_NSC_ILi2048EEEEEEEEEEEEEvEENS14_INSA_13SM90_TMA_LOADENS16_IS18_S1A_NSW_INSB_IJNSB_IJS1B_NSC_ILi16EEEEEES1D_S1F_EEENSB_IJS1I_S1J_NSB_IJSX_NSC_ILi4096EEEEEEEEEEEEEvEEEENS_8epilogue10collective6detail29Sm90TmaWarpSpecializedAdapterINS22_15DefaultEpilogueISM_NSB_IJNSB_IJlllEEESD_SX_EEES27_NS21_6thread17LinearCombinationISM_Li1EffLNS28_9ScaleType4KindE0ELNS_15FloatRoundStyleE2ESM_EENS_4gemm15EpilogueDefaultEEEEEvvEEEEvNT_6ParamsE,"ax",@progbits
	.align	128
.text._ZN7cutlass13device_kernelINS_4conv6kernel13ConvUniversalINS1_16ConvProblemShapeILNS1_8OperatorE0ELi2EEENS1_10collective14CollectiveConvINS1_46MainloopSm90TmaGmmaWarpSpecializedImplicitGemmILS5_0ELi18ELi2EN4cute5tupleIJNSA_1CILi1EEESD_SD_EEENS1_36KernelImplicitTmaWarpSpecializedSm90ELi1EEENSB_IJNSC_ILi64EEENSC_ILi128EEENSB_IJNSC_ILi32EEEEEEEEENS_10bfloat16_tESM_NSA_8TiledMMAINSA_8MMA_AtomIJNSA_4SM904GMMA28MMA_64x128x16_F32BF16BF16_SSILNSQ_5MajorE0ELSS_0ELNSQ_7ScaleInE1ELST_1EEEEEENSA_6LayoutISE_NSB_IJNSC_ILi0EEESX_SX_EEEEENSB_IJNSA_10UnderscoreES10_S10_EEEEENS7_6detail26Sm90ImplicitGemmTileTraitsINSA_20SM90_TMA_LOAD_IM2COLENSA_14ComposedLayoutINSA_7SwizzleILi2ELi4ELi3EEENSA_18smem_ptr_flag_bitsILi16EEENSW_INSB_IJNSB_IJNSC_ILi8EEES1B_EEENSB_IJSJ_SD_EEENSB_IJSD_NSC_ILi18EEEEEEEEENSB_IJNSB_IJSJ_NSC_ILi256EEEEEENSB_IJSD_SX_EEENSB_IJSX_NSC_ILi2048EEEEEEEEEEEEEvEENS14_INSA_13SM90_TMA_LOADENS16_IS18_S1A_NSW_INSB_IJNSB_IJS1B_NSC_ILi16EEEEEES1D_S1F_EEENSB_IJS1I_S1J_NSB_IJSX_NSC_ILi4096EEEEEEEEEEEEEvEEEENS_8epilogue10collective6detail29Sm90TmaWarpSpecializedAdapterINS22_15DefaultEpilogueISM_NSB_IJNSB_IJlllEEESD_SX_EEES27_NS21_6thread17LinearCombinationISM_Li1EffLNS28_9ScaleType4KindE0ELNS_15FloatRoundStyleE2ESM_EENS_4gemm15EpilogueDefaultEEEEEvvEEEEvNT_6ParamsE:
        .type           _ZN7cutlass13device_kernelINS_4conv6kernel13ConvUniversalINS1_16ConvProblemShapeILNS1_8OperatorE0ELi2EEENS1_10collective14CollectiveConvINS1_46MainloopSm90TmaGmmaWarpSpecializedImplicitGemmILS5_0ELi18ELi2EN4cute5tupleIJNSA_1CILi1EEESD_SD_EEENS1_36KernelImplicitTmaWarpSpecializedSm90ELi1EEENSB_IJNSC_ILi64EEENSC_ILi128EEENSB_IJNSC_ILi32EEEEEEEEENS_10bfloat16_tESM_NSA_8TiledMMAINSA_8MMA_AtomIJNSA_4SM904GMMA28MMA_64x128x16_F32BF16BF16_SSILNSQ_5MajorE0ELSS_0ELNSQ_7ScaleInE1ELST_1EEEEEENSA_6LayoutISE_NSB_IJNSC_ILi0EEESX_SX_EEEEENSB_IJNSA_10UnderscoreES10_S10_EEEEENS7_6detail26Sm90ImplicitGemmTileTraitsINSA_20SM90_TMA_LOAD_IM2COLENSA_14ComposedLayoutINSA_7SwizzleILi2ELi4ELi3EEENSA_18smem_ptr_flag_bitsILi16EEENSW_INSB_IJNSB_IJNSC_ILi8EEES1B_EEENSB_IJSJ_SD_EEENSB_IJSD_NSC_ILi18EEEEEEEEENSB_IJNSB_IJSJ_NSC_ILi256EEEEEENSB_IJSD_SX_EEENSB_IJSX_NSC_ILi2048EEEEEEEEEEEEEvEENS14_INSA_13SM90_TMA_LOADENS16_IS18_S1A_NSW_INSB_IJNSB_IJS1B_NSC_ILi16EEEEEES1D_S1F_EEENSB_IJS1I_S1J_NSB_IJSX_NSC_ILi4096EEEEEEEEEEEEEvEEEENS_8epilogue10collective6detail29Sm90TmaWarpSpecializedAdapterINS22_15DefaultEpilogueISM_NSB_IJNSB_IJlllEEESD_SX_EEES27_NS21_6thread17LinearCombinationISM_Li1EffLNS28_9ScaleType4KindE0ELNS_15FloatRoundStyleE2ESM_EENS_4gemm15EpilogueDefaultEEEEEvvEEEEvNT_6ParamsE,@function
        .size           _ZN7cutlass13device_kernelINS_4conv6kernel13ConvUniversalINS1_16ConvProblemShapeILNS1_8OperatorE0ELi2EEENS1_10collective14CollectiveConvINS1_46MainloopSm90TmaGmmaWarpSpecializedImplicitGemmILS5_0ELi18ELi2EN4cute5tupleIJNSA_1CILi1EEESD_SD_EEENS1_36KernelImplicitTmaWarpSpecializedSm90ELi1EEENSB_IJNSC_ILi64EEENSC_ILi128EEENSB_IJNSC_ILi32EEEEEEEEENS_10bfloat16_tESM_NSA_8TiledMMAINSA_8MMA_AtomIJNSA_4SM904GMMA28MMA_64x128x16_F32BF16BF16_SSILNSQ_5MajorE0ELSS_0ELNSQ_7ScaleInE1ELST_1EEEEEENSA_6LayoutISE_NSB_IJNSC_ILi0EEESX_SX_EEEEENSB_IJNSA_10UnderscoreES10_S10_EEEEENS7_6detail26Sm90ImplicitGemmTileTraitsINSA_20SM90_TMA_LOAD_IM2COLENSA_14ComposedLayoutINSA_7SwizzleILi2ELi4ELi3EEENSA_18smem_ptr_flag_bitsILi16EEENSW_INSB_IJNSB_IJNSC_ILi8EEES1B_EEENSB_IJSJ_SD_EEENSB_IJSD_NSC_ILi18EEEEEEEEENSB_IJNSB_IJSJ_NSC_ILi256EEEEEENSB_IJSD_SX_EEENSB_IJSX_NSC_ILi2048EEEEEEEEEEEEEvEENS14_INSA_13SM90_TMA_LOADENS16_IS18_S1A_NSW_INSB_IJNSB_IJS1B_NSC_ILi16EEEEEES1D_S1F_EEENSB_IJS1I_S1J_NSB_IJSX_NSC_ILi4096EEEEEEEEEEEEEvEEEENS_8epilogue10collective6detail29Sm90TmaWarpSpecializedAdapterINS22_15DefaultEpilogueISM_NSB_IJNSB_IJlllEEESD_SX_EEES27_NS21_6thread17LinearCombinationISM_Li1EffLNS28_9ScaleType4KindE0ELNS_15FloatRoundStyleE2ESM_EENS_4gemm15EpilogueDefaultEEEEEvvEEEEvNT_6ParamsE,(.L_x_172 - _ZN7cutlass13device_kernelINS_4conv6kernel13ConvUniversalINS1_16ConvProblemShapeILNS1_8OperatorE0ELi2EEENS1_10collective14CollectiveConvINS1_46MainloopSm90TmaGmmaWarpSpecializedImplicitGemmILS5_0ELi18ELi2EN4cute5tupleIJNSA_1CILi1EEESD_SD_EEENS1_36KernelImplicitTmaWarpSpecializedSm90ELi1EEENSB_IJNSC_ILi64EEENSC_ILi128EEENSB_IJNSC_ILi32EEEEEEEEENS_10bfloat16_tESM_NSA_8TiledMMAINSA_8MMA_AtomIJNSA_4SM904GMMA28MMA_64x128x16_F32BF16BF16_SSILNSQ_5MajorE0ELSS_0ELNSQ_7ScaleInE1ELST_1EEEEEENSA_6LayoutISE_NSB_IJNSC_ILi0EEESX_SX_EEEEENSB_IJNSA_10UnderscoreES10_S10_EEEEENS7_6detail26Sm90ImplicitGemmTileTraitsINSA_20SM90_TMA_LOAD_IM2COLENSA_14ComposedLayoutINSA_7SwizzleILi2ELi4ELi3EEENSA_18smem_ptr_flag_bitsILi16EEENSW_INSB_IJNSB_IJNSC_ILi8EEES1B_EEENSB_IJSJ_SD_EEENSB_IJSD_NSC_ILi18EEEEEEEEENSB_IJNSB_IJSJ_NSC_ILi256EEEEEENSB_IJSD_SX_EEENSB_IJSX_NSC_ILi2048EEEEEEEEEEEEEvEENS14_INSA_13SM90_TMA_LOADENS16_IS18_S1A_NSW_INSB_IJNSB_IJS1B_NSC_ILi16EEEEEES1D_S1F_EEENSB_IJS1I_S1J_NSB_IJSX_NSC_ILi4096EEEEEEEEEEEEEvEEEENS_8epilogue10collective6detail29Sm90TmaWarpSpecializedAdapterINS22_15DefaultEpilogueISM_NSB_IJNSB_IJlllEEESD_SX_EEES27_NS21_6thread17LinearCombinationISM_Li1EffLNS28_9ScaleType4KindE0ELNS_15FloatRoundStyleE2ESM_EENS_4gemm15EpilogueDefaultEEEEEvvEEEEvNT_6ParamsE)
        .other          _ZN7cutlass13device_kernelINS_4conv6kernel13ConvUniversalINS1_16ConvProblemShapeILNS1_8OperatorE0ELi2EEENS1_10collective14CollectiveConvINS1_46MainloopSm90TmaGmmaWarpSpecializedImplicitGemmILS5_0ELi18ELi2EN4cute5tupleIJNSA_1CILi1EEESD_SD_EEENS1_36KernelImplicitTmaWarpSpecializedSm90ELi1EEENSB_IJNSC_ILi64EEENSC_ILi128EEENSB_IJNSC_ILi32EEEEEEEEENS_10bfloat16_tESM_NSA_8TiledMMAINSA_8MMA_AtomIJNSA_4SM904GMMA28MMA_64x128x16_F32BF16BF16_SSILNSQ_5MajorE0ELSS_0ELNSQ_7ScaleInE1ELST_1EEEEEENSA_6LayoutISE_NSB_IJNSC_ILi0EEESX_SX_EEEEENSB_IJNSA_10UnderscoreES10_S10_EEEEENS7_6detail26Sm90ImplicitGemmTileTraitsINSA_20SM90_TMA_LOAD_IM2COLENSA_14ComposedLayoutINSA_7SwizzleILi2ELi4ELi3EEENSA_18smem_ptr_flag_bitsILi16EEENSW_INSB_IJNSB_IJNSC_ILi8EEES1B_EEENSB_IJSJ_SD_EEENSB_IJSD_NSC_ILi18EEEEEEEEENSB_IJNSB_IJSJ_NSC_ILi256EEEEEENSB_IJSD_SX_EEENSB_IJSX_NSC_ILi2048EEEEEEEEEEEEEvEENS14_INSA_13SM90_TMA_LOADENS16_IS18_S1A_NSW_INSB_IJNSB_IJS1B_NSC_ILi16EEEEEES1D_S1F_EEENSB_IJS1I_S1J_NSB_IJSX_NSC_ILi4096EEEEEEEEEEEEEvEEEENS_8epilogue10collective6detail29Sm90TmaWarpSpecializedAdapterINS22_15DefaultEpilogueISM_NSB_IJNSB_IJlllEEESD_SX_EEES27_NS21_6thread17LinearCombinationISM_Li1EffLNS28_9ScaleType4KindE0ELNS_15FloatRoundStyleE2ESM_EENS_4gemm15EpilogueDefaultEEEEEvvEEEEvNT_6ParamsE,@"STO_CUDA_ENTRY STV_DEFAULT"
_ZN7cutlass13device_kernelINS_4conv6kernel13ConvUniversalINS1_16ConvProblemShapeILNS1_8OperatorE0ELi2EEENS1_10collective14CollectiveConvINS1_46MainloopSm90TmaGmmaWarpSpecializedImplicitGemmILS5_0ELi18ELi2EN4cute5tupleIJNSA_1CILi1EEESD_SD_EEENS1_36KernelImplicitTmaWarpSpecializedSm90ELi1EEENSB_IJNSC_ILi64EEENSC_ILi128EEENSB_IJNSC_ILi32EEEEEEEEENS_10bfloat16_tESM_NSA_8TiledMMAINSA_8MMA_AtomIJNSA_4SM904GMMA28MMA_64x128x16_F32BF16BF16_SSILNSQ_5MajorE0ELSS_0ELNSQ_7ScaleInE1ELST_1EEEEEENSA_6LayoutISE_NSB_IJNSC_ILi0EEESX_SX_EEEEENSB_IJNSA_10UnderscoreES10_S10_EEEEENS7_6detail26Sm90ImplicitGemmTileTraitsINSA_20SM90_TMA_LOAD_IM2COLENSA_14ComposedLayoutINSA_7SwizzleILi2ELi4ELi3EEENSA_18smem_ptr_flag_bitsILi16EEENSW_INSB_IJNSB_IJNSC_ILi8EEES1B_EEENSB_IJSJ_SD_EEENSB_IJSD_NSC_ILi18EEEEEEEEENSB_IJNSB_IJSJ_NSC_ILi256EEEEEENSB_IJSD_SX_EEENSB_IJSX_NSC_ILi2048EEEEEEEEEEEEEvEENS14_INSA_13SM90_TMA_LOADENS16_IS18_S1A_NSW_INSB_IJNSB_IJS1B_NSC_ILi16EEEEEES1D_S1F_EEENSB_IJS1I_S1J_NSB_IJSX_NSC_ILi4096EEEEEEEEEEEEEvEEEENS_8epilogue10collective6detail29Sm90TmaWarpSpecializedAdapterINS22_15DefaultEpilogueISM_NSB_IJNSB_IJlllEEESD_SX_EEES27_NS21_6thread17LinearCombinationISM_Li1EffLNS28_9ScaleType4KindE0ELNS_15FloatRoundStyleE2ESM_EENS_4gemm15EpilogueDefaultEEEEEvvEEEEvNT_6ParamsE:
[----:B------:R-:W-:Y:S01]  /*0000*/  LDC R1, c[0x0][0x28] ;  /* 0x00000a00ff017b82 */ /* 0x000fe20000000800 */
[----:B------:R-:W0:Y:S01]  /*0010*/  S2R R8, SR_TID.X ;  /* 0x0000000000087919 */ /* 0x000e220000002100 */
[----:B------:R-:W-:Y:S01]  /*0020*/  ELECT P0, URZ, PT ;  /* 0x00000000003f782f */ /* 0x000fe20003800000 */
[----:B------:R-:W-:Y:S01]  /*0030*/  BSSY B0, `(.L_x_0) ;  /* 0x000000f000007945 */ /* 0x000fe20003800000 */
[--C-:B0-----:R-:W-:Y:S02]  /*0040*/  SHF.R.U32.HI R0, RZ, 0x5, R8.reuse ;  /* 0x00000005ff007819 */ /* 0x101fe40000011608 */
[----:B------:R-:W-:-:S03]  /*0050*/  SHF.R.U32.HI R3, RZ, 0x7, R8 ;  /* 0x00000007ff037819 */ /* 0x000fc60000011608 */
[----:B------:R-:W0:Y:S04]  /*0060*/  SHFL.IDX PT, R2, R0, RZ, 0x1f ;  /* 0x00001fff00027589 */ /* 0x000e2800000e0000 */
[----:B------:R1:W2:Y:S01]  /*0070*/  SHFL.IDX PT, R7, R3, RZ, 0x1f ;  /* 0x00001fff03077589 */ /* 0x0002a200000e0000 */
[----:B0-----:R-:W-:-:S13]  /*0080*/  ISETP.NE.OR P0, PT, R2, RZ, !P0 ;  /* 0x000000ff0200720c */ /* 0x001fda0004705670 */
[----:B-12---:R-:W-:Y:S05]  /*0090*/  @P0 BRA `(.L_x_1) ;  /* 0x0000000000200947 */ /* 0x006fea0003800000 */
[----:B------:R-:W-:Y:S02]  /*00a0*/  ULDC.64 UR4, c[0x0][0x198] ;  /* 0x0000660000047ab9 */ /* 0x000fe40000000a00 */
[----:B------:R-:W-:Y:S02]  /*00b0*/  UIADD3 UR6, UP0, UR4, 0xf0, URZ ;  /* 0x000000f004067890 */ /* 0x000fe4000ff1e03f */
[----:B------:R-:W-:Y:S02]  /*00c0*/  UIADD3 UR4, UP1, UR4, 0x1f0, URZ ;  /* 0x000001f004047890 */ /* 0x000fe4000ff3e03f */
[----:B------:R-:W-:Y:S02]  /*00d0*/  UIADD3.X UR7, URZ, UR5, URZ, UP0, !UPT ;  /* 0x000000053f077290 */ /* 0x000fe400087fe43f */
[----:B------:R-:W-:-:S07]  /*00e0*/  UIADD3.X UR5, URZ, UR5, URZ, UP1, !UPT ;  /* 0x000000053f057290 */ /* 0x000fce0008ffe43f */
[----:B------:R0:W-:Y:S02]  /*00f0*/  UTMACCTL.PF [UR6] ;  /* 0x00000000060079b9 */ /* 0x0001e40008040000 */
[----:B------:R0:W-:Y:S02]  /*0100*/  UTMACCTL.PF [UR4] ;  /* 0x00000000040079b9 */ /* 0x0001e40008040000 */
[----:B0-----:R-:W-:Y:S01]  /*0110*/  NOP ;  /* 0x0000000000007918 */ /* 0x001fe20000000000 */
.L_x_1:
[----:B------:R-:W-:Y:S05]  /*0120*/  BSYNC B0 ;  /* 0x0000000000007941 */ /* 0x000fea0003800000 */
.L_x_0:
[----:B------:R-:W0:Y:S01]  /*0130*/  SHFL.IDX PT, R0, R0, RZ, 0x1f ;  /* 0x00001fff00007589 */ /* 0x000e2200000e0000 */
[----:B------:R-:W-:-:S04]  /*0140*/  SHF.R.S32.HI R3, RZ, 0x1f, R2 ;  /* 0x0000001fff037819 */ /* 0x000fc80000011402 */
[----:B------:R-:W-:Y:S02]  /*0150*/  LEA.HI R3, R3, R2, RZ, 0x2 ;  /* 0x0000000203037211 */ /* 0x000fe400078f10ff */
[----:B0-----:R-:W-:-:S13]  /*0160*/  ISETP.NE.AND P0, PT, R0, RZ, PT ;  /* 0x000000ff0000720c */ /* 0x001fda0003f05270 */
[----:B------:R-:W-:Y:S05]  /*0170*/  @P0 BRA `(.L_x_2) ;  /* 0x0000000000d40947 */ /* 0x000fea0003800000 */
[----:B------:R-:W-:Y:S01]  /*0180*/  ELECT P0, URZ, PT ;  /* 0x00000000003f782f */ /* 0x000fe20003800000 */
[----:B------:R-:W-:-:S12]  /*0190*/  BSSY B0, `(.L_x_2) ;  /* 0x0000033000007945 */ /* 0x000fd80003800000 */
[----:B------:R-:W-:Y:S05]  /*01a0*/  @!P0 BRA `(.L_x_3) ;  /* 0x0000000000c48947 */ /* 0x000fea0003800000 */
[----:B------:R-:W0:Y:S01]  /*01b0*/  S2UR UR8, SR_CgaCtaId ;  /* 0x00000000000879c3 */ /* 0x000e220000008800 */
[----:B------:R-:W-:Y:S01]  /*01c0*/  UMOV UR4, 0x400 ;  /* 0x0000040000047882 */ /* 0x000fe20000000000 */
[----:B------:R-:W-:Y:S01]  /*01d0*/  UMOV UR5, 0x1 ;  /* 0x0000000100057882 */ /* 0x000fe20000000000 */
[----:B------:R-:W-:Y:S02]  /*01e0*/  UMOV UR6, 0x80 ;  /* 0x0000008000067882 */ /* 0x000fe40000000000 */
[----:B------:R-:W-:-:S04]  /*01f0*/  UIADD3 UR6, -UR6, 0x100000, URZ ;  /* 0x0010000006067890 */ /* 0x000fc8000fffe13f */
[----:B------:R-:W-:Y:S02]  /*0200*/  USHF.L.U32 UR7, UR6, 0xb, URZ ;  /* 0x0000000b06077899 */ /* 0x000fe4000800063f */
[----:B------:R-:W-:Y:S02]  /*0210*/  USHF.L.U32 UR6, UR6, 0x1, URZ ;  /* 0x0000000106067899 */ /* 0x000fe4000800063f */
[----:B0-----:R-:W-:Y:S02]  /*0220*/  ULEA UR8, UR8, UR4, 0x18 ;  /* 0x0000000408087291 */ /* 0x001fe4000f8ec03f */
[----:B------:R-:W-:-:S04]  /*0230*/  UIADD3 UR4, -UR5, 0x100000, URZ ;  /* 0x0010000005047890 */ /* 0x000fc8000fffe13f */
[----:B------:R-:W-:Y:S02]  /*0240*/  USHF.L.U32 UR5, UR4, 0xb, URZ ;  /* 0x0000000b04057899 */ /* 0x000fe4000800063f */
[----:B------:R-:W-:Y:S01]  /*0250*/  USHF.L.U32 UR4, UR4, 0x1, URZ ;  /* 0x0000000104047899 */ /* 0x000fe2000800063f */
[----:B------:R-:W0:Y:S11]  /*0260*/  FENCE.VIEW.ASYNC.S ;  /* 0x00000000000073c6 */ /* 0x000e360000000000 */
[----:B0-----:R0:W1:Y:S01]  /*0270*/  SYNCS.EXCH.64 URZ, [UR8+0x36000], UR4 ;  /* 0x03600004083f75b2 */ /* 0x0010620008000100 */
[----:B------:R0:W2:Y:S01]  /*0280*/  SYNCS.EXCH.64 URZ, [UR8+0x36090], UR6 ;  /* 0x03609006083f75b2 */ /* 0x0000a20008000100 */
[----:B------:R0:W3:Y:S01]  /*0290*/  SYNCS.EXCH.64 URZ, [UR8+0x36008], UR4 ;  /* 0x03600804083f75b2 */ /* 0x0000e20008000100 */
[----:B------:R0:W4:Y:S01]  /*02a0*/  SYNCS.EXCH.64 URZ, [UR8+0x36098], UR6 ;  /* 0x03609806083f75b2 */ /* 0x0001220008000100 */
[----:B------:R0:W0:Y:S01]  /*02b0*/  SYNCS.EXCH.64 URZ, [UR8+0x36010], UR4 ;  /* 0x03601004083f75b2 */ /* 0x0000220008000100 */
        /* <DEDUP_REMOVED lines=31> */
[----:B-1234-:R-:W-:Y:S01]  /*04b0*/  NOP ;  /* 0x0000000000007918 */ /* 0x01efe20000000000 */
.L_x_3:
[----:B0-----:R-:W-:Y:S05]  /*04c0*/  BSYNC B0 ;  /* 0x0000000000007941 */ /* 0x001fea0003800000 */
.L_x_2:
[----:B------:R-:W-:Y:S01]  /*04d0*/  ULDC.64 UR4, c[0x0][0x598] ;  /* 0x0001660000047ab9 */ /* 0x000fe20000000a00 */
[----:B------:R-:W-:Y:S01]  /*04e0*/  LOP3.LUT R3, R3, 0xfffffffc, RZ, 0xc0, !PT ;  /* 0xfffffffc03037812 */ /* 0x000fe200078ec0ff */
[----:B------:R-:W-:Y:S01]  /*04f0*/  NOP ;  /* 0x0000000000007918 */ /* 0x000fe20000000000 */
[----:B------:R-:W-:Y:S01]  /*0500*/  ISETP.NE.U32.AND P0, PT, RZ, UR4, PT ;  /* 0x00000004ff007c0c */ /* 0x000fe2000bf05070 */
[----:B------:R-:W-:Y:S01]  /*0510*/  NOP ;  /* 0x0000000000007918 */ /* 0x000fe20000000000 */
[----:B------:R-:W-:Y:S01]  /*0520*/  BAR.SYNC.DEFER_BLOCKING 0x0 ;  /* 0x0000000000007b1d */ /* 0x000fe20000010000 */
[----:B------:R-:W-:Y:S01]  /*0530*/  IMAD.IADD R6, R2, 0x1, -R3 ;  /* 0x0000000102067824 */ /* 0x000fe200078e0a03 */
[----:B------:R-:W-:Y:S02]  /*0540*/  ISETP.NE.AND.EX P0, PT, RZ, UR5, PT, P0 ;  /* 0x00000005ff007c0c */ /* 0x000fe4000bf05300 */
[C---:B------:R-:W-:Y:S02]  /*0550*/  ISETP.NE.AND P2, PT, R7.reuse, 0x1, PT ;  /* 0x000000010700780c */ /* 0x040fe40003f45270 */
[----:B------:R-:W-:Y:S01]  /*0560*/  LOP3.LUT P1, RZ, R7, R6, RZ, 0xfc, !PT ;  /* 0x0000000607ff7212 */ /* 0x000fe2000782fcff */
[----:B------:R-:W-:-:S03]  /*0570*/  ULDC.64 UR12, c[0x0][0x208] ;  /* 0x00008200000c7ab9 */ /* 0x000fc60000000a00 */
[----:B------:R-:W-:-:S04]  /*0580*/  SEL R2, RZ, 0x1, P1 ;  /* 0x00000001ff027807 */ /* 0x000fc80000800000 */
[----:B------:R-:W-:Y:S01]  /*0590*/  SEL R2, R2, 0x2, P2 ;  /* 0x0000000202027807 */ /* 0x000fe20001000000 */
[----:B------:R-:W-:Y:S06]  /*05a0*/  @!P0 BRA `(.L_x_4) ;  /* 0x00000000001c8947 */ /* 0x000fec0003800000 */
[----:B------:R-:W0:Y:S02]  /*05b0*/  LDC.64 R4, c[0x0][0x598] ;  /* 0x00016600ff047b82 */ /* 0x000e240000000a00 */
[----:B0-----:R-:W2:Y:S02]  /*05c0*/  LDG.E.64 R4, desc[UR12][R4.64] ;  /* 0x0000000c04047981 */ /* 0x001ea4000c1e1b00 */
[----:B--2---:R-:W-:-:S04]  /*05d0*/  ISETP.NE.U32.AND P0, PT, R4, RZ, PT ;  /* 0x000000ff0400720c */ /* 0x004fc80003f05070 */
[----:B------:R-:W-:-:S13]  /*05e0*/  ISETP.NE.AND.EX P0, PT, R5, RZ, PT, P0 ;  /* 0x000000ff0500720c */ /* 0x000fda0003f05300 */
[----:B------:R-:W-:Y:S05]  /*05f0*/  @!P0 BRA `(.L_x_4) ;  /* 0x0000000000088947 */ /* 0x000fea0003800000 */
[----:B------:R2:W5:Y:S01]  /*0600*/  LD.E R0, desc[UR12][R4.64] ;  /* 0x0000000c04007980 */ /* 0x000562000c101900 */
[----:B------:R-:W-:Y:S05]  /*0610*/  BRA `(.L_x_5) ;  /* 0x0000000000207947 */ /* 0x000fea0003800000 */
.L_x_4:
[----:B------:R-:W-:Y:S02]  /*0620*/  ULDC.64 UR4, c[0x0][0x588] ;  /* 0x0001620000047ab9 */ /* 0x000fe40000000a00 */
[----:B------:R-:W-:-:S04]  /*0630*/  ISETP.NE.U32.AND P0, PT, RZ, UR4, PT ;  /* 0x00000004ff007c0c */ /* 0x000fc8000bf05070 */
[----:B------:R-:W-:-:S13]  /*0640*/  ISETP.NE.AND.EX P0, PT, RZ, UR5, PT, P0 ;  /* 0x00000005ff007c0c */ /* 0x000fda000bf05300 */
[----:B------:R-:W-:Y:S05]  /*0650*/  @!P0 BRA `(.L_x_6) ;  /* 0x00000000000c8947 */ /* 0x000fea0003800000 */
[----:B------:R-:W0:Y:S02]  /*0660*/  LDC.64 R4, c[0x0][0x588] ;  /* 0x00016200ff047b82 */ /* 0x000e240000000a00 */
[----:B0-----:R0:W5:Y:S01]  /*0670*/  LDG.E R0, desc[UR12][R4.64] ;  /* 0x0000000c04007981 */ /* 0x001162000c1e1900 */
[----:B------:R-:W-:Y:S05]  /*0680*/  BRA `(.L_x_5) ;  /* 0x0000000000047947 */ /* 0x000fea0003800000 */
.L_x_6:
[----:B------:R-:W1:Y:S02]  /*0690*/  LDC R0, c[0x0][0x580] ;  /* 0x00016000ff007b82 */ /* 0x000e640000000800 */
.L_x_5:
[----:B------:R-:W-:Y:S02]  /*06a0*/  ULDC.64 UR4, c[0x0][0x5a0] ;  /* 0x0001680000047ab9 */ /* 0x000fe40000000a00 */
[----:B------:R-:W-:-:S04]  /*06b0*/  ISETP.NE.U32.AND P0, PT, RZ, UR4, PT ;  /* 0x00000004ff007c0c */ /* 0x000fc8000bf05070 */
[----:B------:R-:W-:-:S13]  /*06c0*/  ISETP.NE.AND.EX P0, PT, RZ, UR5, PT, P0 ;  /* 0x00000005ff007c0c */ /* 0x000fda000bf05300 */
[----:B------:R-:W-:Y:S05]  /*06d0*/  @!P0 BRA `(.L_x_7) ;  /* 0x00000000001c8947 */ /* 0x000fea0003800000 */
[----:B0-2---:R-:W0:Y:S02]  /*06e0*/  LDC.64 R4, c[0x0][0x5a0] ;  /* 0x00016800ff047b82 */ /* 0x005e240000000a00 */
[----:B0-----:R-:W2:Y:S02]  /*06f0*/  LDG.E.64 R4, desc[UR12][R4.64] ;  /* 0x0000000c04047981 */ /* 0x001ea4000c1e1b00 */
[----:B--2---:R-:W-:-:S04]  /*0700*/  ISETP.NE.U32.AND P0, PT, R4, RZ, PT ;  /* 0x000000ff0400720c */ /* 0x004fc80003f05070 */
[----:B------:R-:W-:-:S13]  /*0710*/  ISETP.NE.AND.EX P0, PT, R5, RZ, PT, P0 ;  /* 0x000000ff0500720c */ /* 0x000fda0003f05300 */
[----:B------:R-:W-:Y:S05]  /*0720*/  @!P0 BRA `(.L_x_7) ;  /* 0x0000000000088947 */ /* 0x000fea0003800000 */
[----:B------:R0:W5:Y:S01]  /*0730*/  LD.E R3, desc[UR12][R4.64] ;  /* 0x0000000c04037980 */ /* 0x000162000c101900 */
[----:B------:R-:W-:Y:S05]  /*0740*/  BRA `(.L_x_8) ;  /* 0x0000000000207947 */ /* 0x000fea0003800000 */
.L_x_7:
[----:B------:R-:W-:Y:S02]  /*0750*/  ULDC.64 UR4, c[0x0][0x590] ;  /* 0x0001640000047ab9 */ /* 0x000fe40000000a00 */
[----:B------:R-:W-:-:S04]  /*0760*/  ISETP.NE.U32.AND P0, PT, RZ, UR4, PT ;  /* 0x00000004ff007c0c */ /* 0x000fc8000bf05070 */
[----:B------:R-:W-:-:S13]  /*0770*/  ISETP.NE.AND.EX P0, PT, RZ, UR5, PT, P0 ;  /* 0x00000005ff007c0c */ /* 0x000fda000bf05300 */
[----:B------:R-:W-:Y:S05]  /*0780*/  @!P0 BRA `(.L_x_9) ;  /* 0x00000000000c8947 */ /* 0x000fea0003800000 */
[----:B0-2---:R-:W0:Y:S02]  /*0790*/  LDC.64 R4, c[0x0][0x590] ;  /* 0x00016400ff047b82 */ /* 0x005e240000000a00 */
[----:B0-----:R4:W5:Y:S01]  /*07a0*/  LDG.E R3, desc[UR12][R4.64] ;  /* 0x0000000c04037981 */ /* 0x001962000c1e1900 */
[----:B------:R-:W-:Y:S05]  /*07b0*/  BRA `(.L_x_8) ;  /* 0x0000000000047947 */ /* 0x000fea0003800000 */
.L_x_9:
[----:B------:R-:W3:Y:S02]  /*07c0*/  LDC R3, c[0x0][0x584] ;  /* 0x00016100ff037b82 */ /* 0x000ee40000000800 */
.L_x_8:
[----:B0-2-4-:R-:W0:Y:S01]  /*07d0*/  LDC R4, c[0x0][0x3c4] ;  /* 0x0000f100ff047b82 */ /* 0x015e220000000800 */
[----:B------:R-:W-:-:S07]  /*07e0*/  ISETP.NE.AND P0, PT, R7, RZ, PT ;  /* 0x000000ff0700720c */ /* 0x000fce0003f05270 */
[----:B------:R-:W2:Y:S01]  /*07f0*/  LDC.64 R10, c[0x0][0x3c8] ;  /* 0x0000f200ff0a7b82 */ /* 0x000ea20000000a00 */
[----:B0-----:R-:W-:-:S05]  /*0800*/  VIADD R4, R4, 0x1f ;  /* 0x0000001f04047836 */ /* 0x001fca0000000000 */
[----:B------:R-:W-:-:S04]  /*0810*/  SHF.R.S32.HI R5, RZ, 0x1f, R4 ;  /* 0x0000001fff057819 */ /* 0x000fc80000011404 */
[----:B------:R-:W-:-:S04]  /*0820*/  LEA.HI R5, R5, R4, RZ, 0x5 ;  /* 0x0000000405057211 */ /* 0x000fc800078f28ff */
[----:B------:R-:W-:-:S05]  /*0830*/  SHF.R.S32.HI R5, RZ, 0x5, R5 ;  /* 0x00000005ff057819 */ /* 0x000fca0000011405 */
[----:B--2---:R-:W-:-:S04]  /*0840*/  IMAD R4, R5, R10, RZ ;  /* 0x0000000a05047224 */ /* 0x004fc800078e02ff */
[----:B------:R-:W-:Y:S01]  /*0850*/  IMAD R4, R4, R11, RZ ;  /* 0x0000000b04047224 */ /* 0x000fe200078e02ff */
[----:B------:R-:W-:Y:S06]  /*0860*/  @!P0 BRA `(.L_x_10) ;  /* 0x0000005000ac8947 */ /* 0x000fec0003800000 */
[----:B------:R-:W-:-:S13]  /*0870*/  ISETP.NE.AND P0, PT, R7, 0x1, PT ;  /* 0x000000010700780c */ /* 0x000fda0003f05270 */
[----:B------:R-:W-:Y:S05]  /*0880*/  @P0 EXIT ;  /* 0x000000000000094d */ /* 0x000fea0003800000 */
[----:B------:R-:W-:Y:S01]  /*0890*/  ISETP.GE.AND P0, PT, R4, 0x1, PT ;  /* 0x000000010400780c */ /* 0x000fe20003f06270 */
[----:B------:R-:W-:Y:S01]  /*08a0*/  UMOV UR4, URZ ;  /* 0x0000003f00047c82 */ /* 0x000fe20008000000 */
[----:B------:R-:W-:Y:S02]  /*08b0*/  CS2R R86, SRZ ;  /* 0x0000000000567805 */ /* 0x000fe4000001ff00 */
[----:B------:R-:W-:Y:S02]  /*08c0*/  CS2R R24, SRZ ;  /* 0x0000000000187805 */ /* 0x000fe4000001ff00 */
[----:B------:R-:W-:Y:S02]  /*08d0*/  CS2R R26, SRZ ;  /* 0x00000000001a7805 */ /* 0x000fe4000001ff00 */
[----:B------:R-:W-:Y:S02]  /*08e0*/  CS2R R28, SRZ ;  /* 0x00000000001c7805 */ /* 0x000fe4000001ff00 */
[----:B------:R-:W-:-:S02]  /*08f0*/  CS2R R30, SRZ ;  /* 0x00000000001e7805 */ /* 0x000fc4000001ff00 */
[----:B------:R-:W-:Y:S02]  /*0900*/  CS2R R32, SRZ ;  /* 0x0000000000207805 */ /* 0x000fe4000001ff00 */
        /* <DEDUP_REMOVED lines=25> */
[----:B------:R-:W-:Y:S01]  /*0aa0*/  CS2R R84, SRZ ;  /* 0x0000000000547805 */ /* 0x000fe2000001ff00 */
[----:B------:R-:W-:Y:S06]  /*0ab0*/  @!P0 BRA `(.L_x_11) ;  /* 0x0000000000788947 */ /* 0x000fec0003800000 */
[----:B------:R-:W-:-:S04]  /*0ac0*/  LOP3.LUT R5, R2, 0x1, RZ, 0xfc, !PT ;  /* 0x0000000102057812 */ /* 0x000fc800078efcff */
[----:B------:R-:W-:-:S13]  /*0ad0*/  ISETP.NE.AND P0, PT, R5, 0x3, PT ;  /* 0x000000030500780c */ /* 0x000fda0003f05270 */
[----:B------:R-:W-:Y:S05]  /*0ae0*/  @!P0 BRA `(.L_x_12) ;  /* 0x0000000000048947 */ /* 0x000fea0003800000 */
[----:B------:R-:W-:Y:S01]  /*0af0*/  BPT.TRAP 0x1 ;  /* 0x000000040000795c */ /* 0x000fe20000300000 */
.L_x_12:
[----:B------:R-:W0:Y:S01]  /*0b00*/  S2UR UR5, SR_CgaCtaId ;  /* 0x00000000000579c3 */ /* 0x000e220000008800 */
[----:B------:R-:W-:Y:S01]  /*0b10*/  SHF.L.U32 R5, RZ, 0x1f, RZ ;  /* 0x0000001fff057819 */ /* 0x000fe200000006ff */
[----:B------:R-:W-:Y:S02]  /*0b20*/  UMOV UR4, 0x400 ;  /* 0x0000040000047882 */ /* 0x000fe40000000000 */
[----:B0-----:R-:W-:-:S12]  /*0b30*/  ULEA UR4, UR5, UR4, 0x18 ;  /* 0x0000000405047291 */ /* 0x001fd8000f8ec03f */
.L_x_13:
[----:B0-----:R-:W-:-:S04]  /*0b40*/  IMAD.U32 R6, RZ, RZ, UR4 ;  /* 0x00000004ff067e24 */ /* 0x001fc8000f8e00ff */
[----:B------:R0:W2:Y:S03]  /*0b50*/  SYNCS.PHASECHK.TRANS64.TRYWAIT P0, [R6+URZ+0x36000], R5 ;  /* 0x03600005060075a7 */ /* 0x0000a6000800017f */
[----:B--2---:R-:W-:Y:S05]  /*0b60*/  @!P0 NANOSLEEP.SYNCS 0x989680 ;  /* 0x009896800000895d */ /* 0x004fea0003900000 */
[----:B------:R-:W2:Y:S02]  /*0b70*/  @!P0 SYNCS.PHASECHK.TRANS64 P0, [R6+URZ+0x36000], R5 ;  /* 0x03600005060085a7 */ /* 0x000ea4000800007f */
[----:B--2---:R-:W-:Y:S05]  /*0b80*/  @!P0 BRA `(.L_x_13) ;  /* 0xfffffffc00ec8947 */ /* 0x004fea000383ffff */
[----:B------:R-:W-:Y:S01]  /*0b90*/  UIADD3 UR5, UR4, 0x12000, URZ ;  /* 0x0001200004057890 */ /* 0x000fe2000fffe03f */
[----:B------:R-:W-:Y:S01]  /*0ba0*/  WARPGROUP.ARRIVE ;  /* 0x00000000000079c5 */ /* 0x000fe20000000000 */
[----:B------:R-:W-:Y:S02]  /*0bb0*/  USHF.R.U32.HI UR4, URZ, 0x4, UR4 ;  /* 0x000000043f047899 */ /* 0x000fe40008011604 */
[----:B------:R-:W-:Y:S02]  /*0bc0*/  USHF.R.U32.HI UR5, URZ, 0x4, UR5 ;  /* 0x000000043f057899 */ /* 0x000fe40008011605 */
[----:B------:R-:W-:Y:S02]  /*0bd0*/  ULOP3.LUT UR4, UR4, 0x3fff, URZ, 0xc0, !UPT ;  /* 0x00003fff04047892 */ /* 0x000fe4000f8ec03f */
[----:B------:R-:W-:Y:S02]  /*0be0*/  ULOP3.LUT UR5, UR5, 0x3fff, URZ, 0xc0, !UPT ;  /* 0x00003fff05057892 */ /* 0x000fe4000f8ec03f */
[----:B------:R-:W-:-:S02]  /*0bf0*/  ULOP3.LUT UR4, UR4, 0x10000, URZ, 0xfc, !UPT ;  /* 0x0001000004047892 */ /* 0x000fc4000f8efc3f */
[----:B------:R-:W-:Y:S01]  /*0c00*/  ULOP3.LUT UR6, UR5, 0x10000, URZ, 0xfc, !UPT ;  /* 0x0001000005067892 */ /* 0x000fe2000f8efc3f */
[----:B------:R-:W-:Y:S02]  /*0c10*/  UMOV UR7, 0x80000020 ;  /* 0x8000002000077882 */ /* 0x000fe40000000000 */
[----:B------:R-:W-:-:S06]  /*0c20*/  UMOV UR5, 0x80000020 ;  /* 0x8000002000057882 */ /* 0x000fcc0000000000 */
[----:B------:R-:W-:Y:S01]  /*0c30*/  HGMMA.64x128x16.F32.BF16 R24, gdesc[UR4], RZ, !UPT ;  /* 0x01e00000041879f0 */ /* 0x000fe2000c7018ff */
[----:B------:R-:W-:Y:S02]  /*0c40*/  UIADD3 UR4, UR4, 0x2, URZ ;  /* 0x0000000204047890 */ /* 0x000fe4000fffe03f */
[----:B------:R-:W-:Y:S01]  /*0c50*/  UIADD3 UR6, UR6, 0x2, URZ ;  /* 0x0000000206067890 */ /* 0x000fe2000fffe03f */
[----:B------:R-:W-:Y:S01]  /*0c60*/  UMOV UR5, 0x80000020 ;  /* 0x8000002000057882 */ /* 0x000fe20000000000 */
[----:B------:R-:W-:-:S07]  /*0c70*/  UMOV UR7, 0x80000020 ;  /* 0x8000002000077882 */ /* 0x000fce0000000000 */
[----:B------:R-:W-:Y:S01]  /*0c80*/  HGMMA.64x128x16.F32.BF16 R24, gdesc[UR4], R24, gsb0 ;  /* 0x01e00000041879f0 */ /* 0x000fe20008001818 */
[----:B------:R-:W-:-:S05]  /*0c90*/  UMOV UR4, 0x1 ;  /* 0x0000000100047882 */ /* 0x000fca0000000000 */
.L_x_11:
[----:B0-----:R-:W-:-:S05]  /*0ca0*/  VIMNMX R5, R4, 0x1, PT ;  /* 0x0000000104057848 */ /* 0x001fca0003fe0100 */
[----:B------:R-:W-:-:S05]  /*0cb0*/  IMAD.IADD R6, R4, 0x1, -R5 ;  /* 0x0000000104067824 */ /* 0x000fca00078e0a05 */
[----:B------:R-:W-:-:S13]  /*0cc0*/  ISETP.GE.AND P0, PT, R6, 0x1, PT ;  /* 0x000000010600780c */ /* 0x000fda0003f06270 */
[----:B------:R-:W-:Y:S05]  /*0cd0*/  @!P0 BRA `(.L_x_14) ;  /* 0x0000000000e88947 */ /* 0x000fea0003800000 */
[----:B------:R-:W0:Y:S01]  /*0ce0*/  S2UR UR6, SR_CgaCtaId ;  /* 0x00000000000679c3 */ /* 0x000e220000008800 */
[----:B------:R-:W-:Y:S01]  /*0cf0*/  UMOV UR5, 0x400 ;  /* 0x0000040000057882 */ /* 0x000fe20000000000 */
[----:B------:R-:W-:Y:S01]  /*0d00*/  LOP3.LUT R10, R2, 0x1, RZ, 0xfc, !PT ;  /* 0x00000001020a7812 */ /* 0x000fe200078efcff */
[----:B------:R-:W-:Y:S01]  /*0d10*/  IMAD.MOV.U32 R9, RZ, RZ, RZ ;  /* 0x000000ffff097224 */ /* 0x000fe200078e00ff */
[----:B------:R-:W-:Y:S01]  /*0d20*/  UISETP.NE.U32.AND UP0, UPT, UR4, URZ, UPT ;  /* 0x0000003f0400728c */ /* 0x000fe2000bf05070 */
[----:B------:R-:W-:Y:S01]  /*0d30*/  IMAD.MOV.U32 R5, RZ, RZ, R6 ;  /* 0x000000ffff057224 */ /* 0x000fe200078e0006 */
[----:B0-----:R-:W-:-:S04]  /*0d40*/  ULEA UR7, UR6, UR5, 0x18 ;  /* 0x0000000506077291 */ /* 0x001fc8000f8ec03f */
[----:B------:R-:W-:Y:S02]  /*0d50*/  UIADD3 UR6, UR7, 0x12000, URZ ;  /* 0x0001200007067890 */ /* 0x000fe4000fffe03f */
[----:B------:R-:W-:Y:S02]  /*0d60*/  USHF.R.U32.HI UR5, URZ, 0x4, UR7 ;  /* 0x000000043f057899 */ /* 0x000fe40008011607 */
[----:B------:R-:W-:Y:S02]  /*0d70*/  USHF.R.U32.HI UR6, URZ, 0x4, UR6 ;  /* 0x000000043f067899 */ /* 0x000fe40008011606 */
[----:B------:R-:W-:Y:S02]  /*0d80*/  ULOP3.LUT UR5, UR5, 0x3fff, URZ, 0xc0, !UPT ;  /* 0x00003fff05057892 */ /* 0x000fe4000f8ec03f */
[----:B------:R-:W-:Y:S02]  /*0d90*/  ULOP3.LUT UR6, UR6, 0x3fff, URZ, 0xc0, !UPT ;  /* 0x00003fff06067892 */ /* 0x000fe4000f8ec03f */
[----:B------:R-:W-:-:S02]  /*0da0*/  ULOP3.LUT UR14, UR5, 0x10000, URZ, 0xfc, !UPT ;  /* 0x00010000050e7892 */ /* 0x000fc4000f8efc3f */
[----:B------:R-:W-:Y:S01]  /*0db0*/  ULOP3.LUT UR15, UR6, 0x10000, URZ, 0xfc, !UPT ;  /* 0x00010000060f7892 */ /* 0x000fe2000f8efc3f */
[----:B------:R-:W-:-:S11]  /*0dc0*/  UMOV UR5, URZ ;  /* 0x0000003f00057c82 */ /* 0x000fd60008000000 */
.L_x_19:
[----:B------:R-:W-:-:S13]  /*0dd0*/  ISETP.NE.AND P1, PT, R10, 0x3, PT ;  /* 0x000000030a00780c */ /* 0x000fda0003f25270 */
[----:B0-----:R-:W-:Y:S05]  /*0de0*/  @!P1 BRA `(.L_x_15) ;  /* 0x0000000000049947 */ /* 0x001fea0003800000 */
[----:B------:R-:W-:Y:S01]  /*0df0*/  BPT.TRAP 0x1 ;  /* 0x000000040000795c */ /* 0x000fe20000300000 */
.L_x_15:
[----:B------:R-:W-:Y:S01]  /*0e00*/  SHF.L.U32 R7, R9, 0x1f, RZ ;  /* 0x0000001f09077819 */ /* 0x000fe200000006ff */
[----:B------:R-:W-:-:S12]  /*0e10*/  ULEA UR6, UR4, UR7, 0x3 ;  /* 0x0000000704067291 */ /* 0x000fd8000f8e183f */
.L_x_16:
[----:B0-----:R-:W-:-:S04]  /*0e20*/  IMAD.U32 R8, RZ, RZ, UR6 ;  /* 0x00000006ff087e24 */ /* 0x001fc8000f8e00ff */
[----:B------:R0:W2:Y:S03]  /*0e30*/  SYNCS.PHASECHK.TRANS64.TRYWAIT P0, [R8+URZ+0x36000], R7 ;  /* 0x03600007080075a7 */ /* 0x0000a6000800017f */
[----:B--2---:R-:W-:Y:S05]  /*0e40*/  @!P0 NANOSLEEP.SYNCS 0x989680 ;  /* 0x009896800000895d */ /* 0x004fea0003900000 */
[----:B------:R-:W2:Y:S02]  /*0e50*/  @!P0 SYNCS.PHASECHK.TRANS64 P0, [R8+URZ+0x36000], R7 ;  /* 0x03600007080085a7 */ /* 0x000ea4000800007f */
[----:B--2---:R-:W-:Y:S05]  /*0e60*/  @!P0 BRA `(.L_x_16) ;  /* 0xfffffffc00ec8947 */ /* 0x004fea000383ffff */
[----:B------:R-:W-:Y:S01]  /*0e70*/  ULEA UR8, UR4, UR14, 0x8 ;  /* 0x0000000e04087291 */ /* 0x000fe2000f8e403f */
[----:B------:R-:W-:Y:S01]  /*0e80*/  WARPGROUP.ARRIVE ;  /* 0x00000000000079c5 */ /* 0x000fe20000000000 */
[----:B------:R-:W-:Y:S01]  /*0e90*/  ULEA UR10, UR4, UR15, 0x9 ;  /* 0x0000000f040a7291 */ /* 0x000fe2000f8e483f */
[----:B------:R-:W-:Y:S01]  /*0ea0*/  UMOV UR9, 0x80000020 ;  /* 0x8000002000097882 */ /* 0x000fe20000000000 */
[----:B------:R-:W-:-:S07]  /*0eb0*/  UMOV UR11, 0x80000020 ;  /* 0x80000020000b7882 */ /* 0x000fce0000000000 */
[----:B------:R-:W-:Y:S01]  /*0ec0*/  HGMMA.64x128x16.F32.BF16 R24, gdesc[UR8], R24, UP0 ;  /* 0x01e00000081879f0 */ /* 0x000fe2000bf01818 */
[----:B------:R-:W-:Y:S02]  /*0ed0*/  UIADD3 UR8, UR8, 0x2, URZ ;  /* 0x0000000208087890 */ /* 0x000fe4000fffe03f */
[----:B------:R-:W-:Y:S01]  /*0ee0*/  UIADD3 UR10, UR10, 0x2, URZ ;  /* 0x000000020a0a7890 */ /* 0x000fe2000fffe03f */
[----:B------:R-:W-:Y:S01]  /*0ef0*/  UMOV UR9, 0x80000020 ;  /* 0x8000002000097882 */ /* 0x000fe20000000000 */
[----:B------:R-:W-:-:S07]  /*0f00*/  UMOV UR11, 0x80000020 ;  /* 0x80000020000b7882 */ /* 0x000fce0000000000 */
[----:B------:R-:W-:Y:S03]  /*0f10*/  HGMMA.64x128x16.F32.BF16 R24, gdesc[UR8], R24, gsb0 ;  /* 0x01e00000081879f0 */ /* 0x000fe60008001818 */
[----:B------:R-:W-:Y:S02]  /*0f20*/  WARPGROUP.DEPBAR.LE gsb0, 0x1 ;  /* 0x00008000000079c5 */ /* 0x000fe40000010100 */
[----:B------:R-:W-:Y:S05]  /*0f30*/  @!P1 BRA `(.L_x_17) ;  /* 0x0000000000049947 */ /* 0x000fea0003800000 */
[----:B------:R-:W-:Y:S01]  /*0f40*/  BPT.TRAP 0x1 ;  /* 0x000000040000795c */ /* 0x000fe20000300000 */
.L_x_17:
[----:B------:R-:W-:Y:S01]  /*0f50*/  ULEA UR6, UR5, UR7, 0x3 ;  /* 0x0000000705067291 */ /* 0x000fe2000f8e183f */
[----:B------:R-:W-:-:S03]  /*0f60*/  ISETP.GT.U32.AND P0, PT, R2, 0x1, PT ;  /* 0x000000010200780c */ /* 0x000fc60003f04070 */
[----:B------:R-:W-:-:S04]  /*0f70*/  UIADD3 UR6, UR6, 0x36090, URZ ;  /* 0x0003609006067890 */ /* 0x000fc8000fffe03f */
[----:B------:R-:W-:-:S09]  /*0f80*/  UPRMT UR6, URZ, 0x654, UR6 ;  /* 0x000006543f067896 */ /* 0x000fd20008000006 */
[----:B------:R-:W-:Y:S01]  /*0f90*/  SYNCS.ARRIVE.TRANS64.RED.A1T0 RZ, [UR6], RZ ;  /* 0x000000ffffff79a7 */ /* 0x000fe20008100406 */
[----:B------:R-:W-:Y:S05]  /*0fa0*/  @P0 BRA `(.L_x_18) ;  /* 0x0000000000040947 */ /* 0x000fea0003800000 */
[----:B------:R-:W-:Y:S01]  /*0fb0*/  BPT.TRAP 0x1 ;  /* 0x000000040000795c */ /* 0x000fe20000300000 */
.L_x_18:
[----:B------:R-:W-:Y:S01]  /*0fc0*/  UIADD3 UR4, UR4, 0x1, URZ ;  /* 0x0000000104047890 */ /* 0x000fe2000fffe03f */
[C---:B------:R-:W-:Y:S01]  /*0fd0*/  ISETP.GT.AND P0, PT, R5.reuse, 0x1, PT ;  /* 0x000000010500780c */ /* 0x040fe20003f04270 */
[----:B------:R-:W-:Y:S01]  /*0fe0*/  UIADD3 UR5, UR5, 0x1, URZ ;  /* 0x0000000105057890 */ /* 0x000fe2000fffe03f */
[----:B------:R-:W-:Y:S01]  /*0ff0*/  VIADD R5, R5, 0xffffffff ;  /* 0xffffffff05057836 */ /* 0x000fe20000000000 */
[----:B------:R-:W-:Y:S02]  /*1000*/  UISETP.NE.AND UP0, UPT, UR4, 0x12, UPT ;  /* 0x000000120400788c */ /* 0x000fe4000bf05270 */
[----:B------:R-:W-:Y:S02]  /*1010*/  UISETP.NE.AND UP1, UPT, UR5, 0x12, UPT ;  /* 0x000000120500788c */ /* 0x000fe4000bf25270 */
[----:B------:R-:W-:Y:S02]  /*1020*/  USEL UR6, URZ, 0x1, UP0 ;  /* 0x000000013f067887 */ /* 0x000fe40008000000 */
[----:B------:R-:W-:-:S02]  /*1030*/  USEL UR4, UR4, URZ, UP0 ;  /* 0x0000003f04047287 */ /* 0x000fc40008000000 */
[----:B------:R-:W-:Y:S02]  /*1040*/  USEL UR5, UR5, URZ, UP1 ;  /* 0x0000003f05057287 */ /* 0x000fe40008800000 */
[----:B------:R-:W-:Y:S01]  /*1050*/  UPLOP3.LUT UP0, UPT, UPT, UPT, UPT, 0x80, 0x0 ;  /* 0x000000000000789c */ /* 0x000fe20003f0f070 */
[----:B------:R-:W-:Y:S01]  /*1060*/  LOP3.LUT R9, R9, UR6, RZ, 0x3c, !PT ;  /* 0x0000000609097c12 */ /* 0x000fe2000f8e3cff */
[----:B------:R-:W-:Y:S09]  /*1070*/  @P0 BRA `(.L_x_19) ;  /* 0xfffffffc00540947 */ /* 0x000ff2000383ffff */
.L_x_14:
[----:B------:R-:W-:Y:S01]  /*1080*/  ISETP.GE.AND P0, PT, R4, 0x1, PT ;  /* 0x000000010400780c */ /* 0x000fe20003f06270 */
[----:B------:R-:W-:-:S12]  /*1090*/  WARPGROUP.DEPBAR.LE gsb0, 0x0 ;  /* 0x00008000000079c5 */ /* 0x000fd80000010000 */
[----:B------:R-:W-:Y:S05]  /*10a0*/  @!P0 BRA `(.L_x_20) ;  /* 0x0000000000448947 */ /* 0x000fea0003800000 */
[----:B------:R-:W-:-:S04]  /*10b0*/  LOP3.LUT R4, R2, 0x1, RZ, 0xfc, !PT ;  /* 0x0000000102047812 */ /* 0x000fc800078efcff */
[----:B------:R-:W-:-:S13]  /*10c0*/  ISETP.NE.AND P0, PT, R4, 0x3, PT ;  /* 0x000000030400780c */ /* 0x000fda0003f05270 */
[----:B------:R-:W-:Y:S05]  /*10d0*/  @!P0 BRA `(.L_x_21) ;  /* 0x0000000000048947 */ /* 0x000fea0003800000 */
[----:B------:R-:W-:Y:S01]  /*10e0*/  BPT.TRAP 0x1 ;  /* 0x000000040000795c */ /* 0x000fe20000300000 */
.L_x_21:
[----:B0-----:R-:W0:Y:S01]  /*10f0*/  S2R R7, SR_CgaCtaId ;  /* 0x0000000000077919 */ /* 0x001e220000008800 */
[----:B------:R-:W-:Y:S01]  /*1100*/  IMAD.WIDE.U32 R4, R6, 0x38e38e39, RZ ;  /* 0x38e38e3906047825 */ /* 0x000fe200078e00ff */
[----:B------:R-:W-:Y:S02]  /*1110*/  MOV R4, 0x400 ;  /* 0x0000040000047802 */ /* 0x000fe40000000f00 */
[----:B------:R-:W-:Y:S02]  /*1120*/  ISETP.GT.U32.AND P0, PT, R2, 0x1, PT ;  /* 0x000000010200780c */ /* 0x000fe40003f04070 */
[----:B------:R-:W-:-:S05]  /*1130*/  SHF.R.U32.HI R5, RZ, 0x2, R5 ;  /* 0x00000002ff057819 */ /* 0x000fca0000011605 */
[----:B------:R-:W-:Y:S01]  /*1140*/  IMAD R6, R5, -0x12, R6 ;  /* 0xffffffee05067824 */ /* 0x000fe200078e0206 */
[----:B0-----:R-:W-:-:S05]  /*1150*/  LEA R7, R7, R4, 0x18 ;  /* 0x0000000407077211 */ /* 0x001fca00078ec0ff */
[----:B------:R-:W-:-:S04]  /*1160*/  IMAD R6, R6, 0x8, R7 ;  /* 0x0000000806067824 */ /* 0x000fc800078e0207 */
[----:B------:R-:W-:-:S05]  /*1170*/  VIADD R6, R6, 0x36090 ;  /* 0x0003609006067836 */ /* 0x000fca0000000000 */
[----:B------:R-:W-:-:S04]  /*1180*/  PRMT R6, RZ, 0x654, R6 ;  /* 0x00000654ff067816 */ /* 0x000fc80000000006 */
[----:B------:R2:W-:Y:S01]  /*1190*/  SYNCS.ARRIVE.TRANS64.RED.A1T0 RZ, [R6+URZ], RZ ;  /* 0x000000ff06ff79a7 */ /* 0x0005e2000810043f */
[----:B------:R-:W-:Y:S05]  /*11a0*/  @P0 BRA `(.L_x_20) ;  /* 0x0000000000040947 */ /* 0x000fea0003800000 */
[----:B------:R-:W-:Y:S01]  /*11b0*/  BPT.TRAP 0x1 ;  /* 0x000000040000795c */ /* 0x000fe20000300000 */
.L_x_20:
[----:B------:R-:W4:Y:S01]  /*11c0*/  S2R R5, SR_TID.X ;  /* 0x0000000000057919 */ /* 0x000f220000002100 */
[----:B------:R-:W-:Y:S01]  /*11d0*/  ULDC.64 UR4, c[0x0][0x280] ;  /* 0x0000a00000047ab9 */ /* 0x000fe20000000a00 */
[----:B------:R-:W0:Y:S01]  /*11e0*/  S2R R4, SR_CTAID.Y ;  /* 0x0000000000047919 */ /* 0x000e220000002600 */
[----:B------:R-:W1:Y:S01]  /*11f0*/  S2R R15, SR_CTAID.X ;  /* 0x00000000000f7919 */ /* 0x000e620000002500 */
[----:B----4-:R-:W-:-:S04]  /*1200*/  SHF.R.S32.HI R2, RZ, 0x1f, R5 ;  /* 0x0000001fff027819 */ /* 0x010fc80000011405 */
[----:B------:R-:W-:Y:S01]  /*1210*/  LEA.HI R2, R2, R5, RZ, 0x7 ;  /* 0x0000000502027211 */ /* 0x000fe200078f38ff */
[----:B0-----:R-:W-:-:S03]  /*1220*/  IMAD.SHL.U32 R4, R4, 0x80, RZ ;  /* 0x0000008004047824 */ /* 0x001fc600078e00ff */
[----:B------:R-:W-:Y:S01]  /*1230*/  LOP3.LUT R2, R2, 0xffffff80, RZ, 0xc0, !PT ;  /* 0xffffff8002027812 */ /* 0x000fe200078ec0ff */
[----:B-1----:R-:W-:Y:S01]  /*1240*/  IMAD.SHL.U32 R8, R15, 0x40, RZ ;  /* 0x000000400f087824 */ /* 0x002fe200078e00ff */
[----:B------:R-:W-:-:S03]  /*1250*/  ISETP.GE.AND P0, PT, R4, UR5, PT ;  /* 0x0000000504007c0c */ /* 0x000fc6000bf06270 */
[----:B------:R-:W-:Y:S01]  /*1260*/  IMAD.IADD R2, R5, 0x1, -R2 ;  /* 0x0000000105027824 */ /* 0x000fe200078e0a02 */
[----:B------:R-:W-:-:S04]  /*1270*/  ISETP.GE.OR P0, PT, R8, UR4, P0 ;  /* 0x0000000408007c0c */ /* 0x000fc80008706670 */
[----:B------:R-:W-:-:S04]  /*1280*/  SHF.R.S32.HI R5, RZ, 0x1f, R2 ;  /* 0x0000001fff057819 */ /* 0x000fc80000011402 */
[----:B--2---:R-:W-:-:S04]  /*1290*/  LEA.HI R6, R5, R2, RZ, 0x2 ;  /* 0x0000000205067211 */ /* 0x004fc800078f10ff */
[--C-:B------:R-:W-:Y:S02]  /*12a0*/  SHF.R.S32.HI R10, RZ, 0x2, R6.reuse ;  /* 0x00000002ff0a7819 */ /* 0x100fe40000011406 */
[----:B------:R-:W-:-:S04]  /*12b0*/  SHF.R.S32.HI R7, RZ, 0x1f, R6 ;  /* 0x0000001fff077819 */ /* 0x000fc80000011406 */
[----:B------:R-:W-:-:S04]  /*12c0*/  LEA.HI R7, R7, R10, RZ, 0x3 ;  /* 0x0000000a07077211 */ /* 0x000fc800078f18ff */
[----:B------:R-:W-:Y:S01]  /*12d0*/  LOP3.LUT R11, R7, 0xfffffff8, RZ, 0xc0, !PT ;  /* 0xfffffff8070b7812 */ /* 0x000fe200078ec0ff */
[----:B------:R-:W-:Y:S06]  /*12e0*/  @P0 EXIT ;  /* 0x000000000000094d */ /* 0x000fec0003800000 */
[----:B------:R-:W0:Y:S01]  /*12f0*/  LDC.64 R16, c[0x0][0x5d0] ;  /* 0x00017400ff107b82 */ /* 0x000e220000000a00 */
[----:B------:R-:W-:Y:S01]  /*1300*/  IMAD.IADD R10, R10, 0x1, -R11 ;  /* 0x000000010a0a7824 */ /* 0x000fe200078e0a0b */
[----:B------:R-:W-:Y:S02]  /*1310*/  LOP3.LUT R7, R6, 0x7ffffffc, RZ, 0xc0, !PT ;  /* 0x7ffffffc06077812 */ /* 0x000fe400078ec0ff */
[----:B------:R-:W-:Y:S02]  /*1320*/  LEA.HI R5, R5, R2, RZ, 0x5 ;  /* 0x0000000205057211 */ /* 0x000fe400078f28ff */
[----:B------:R-:W-:Y:S01]  /*1330*/  SHF.R.S32.HI R11, RZ, 0x1f, R10 ;  /* 0x0000001fff0b7819 */ /* 0x000fe2000001140a */
[----:B------:R-:W-:Y:S01]  /*1340*/  IMAD.IADD R7, R2, 0x1, -R7 ;  /* 0x0000000102077824 */ /* 0x000fe200078e0a07 */
[----:B------:R-:W-:Y:S02]  /*1350*/  SHF.R.S32.HI R5, RZ, 0x5, R5 ;  /* 0x00000005ff057819 */ /* 0x000fe40000011405 */
[----:B---3-5:R-:W-:Y:S01]  /*1360*/  FSETP.NEU.AND P1, PT, R3, RZ, PT ;  /* 0x000000ff0300720b */ /* 0x028fe20003f2d000 */
[----:B------:R-:W-:-:S02]  /*1370*/  IMAD.SHL.U32 R7, R7, 0x2, RZ ;  /* 0x0000000207077824 */ /* 0x000fc400078e00ff */
[----:B------:R-:W-:-:S03]  /*1380*/  IMAD.WIDE R14, R15, 0x40, R10 ;  /* 0x000000400f0e7825 */ /* 0x000fc600078e020a */
[----:B------:R-:W-:Y:S01]  /*1390*/  SHF.R.S32.HI R9, RZ, 0x1f, R7 ;  /* 0x0000001fff097819 */ /* 0x000fe20000011407 */
[C---:B------:R-:W-:Y:S01]  /*13a0*/  IMAD R11, R5.reuse, -0x10, -R8 ;  /* 0xfffffff0050b7824 */ /* 0x040fe200078e0a08 */
[C---:B------:R-:W-:Y:S01]  /*13b0*/  IADD3 R8, P0, R4.reuse, R7, RZ ;  /* 0x0000000704087210 */ /* 0x040fe20007f1e0ff */
[----:B------:R-:W-:Y:S01]  /*13c0*/  IMAD.WIDE R14, R5, 0x10, R14 ;  /* 0x00000010050e7825 */ /* 0x000fe200078e020e */
[----:B------:R-:W-:Y:S02]  /*13d0*/  IADD3 R2, -R7, UR5, -R4 ;  /* 0x0000000507027c10 */ /* 0x000fe4000fffe904 */
[----:B------:R-:W-:Y:S01]  /*13e0*/  LEA.HI.X.SX32 R9, R4, R9, 0x1, P0 ;  /* 0x0000000904097211 */ /* 0x000fe200000f0eff */
[-C--:B0-----:R-:W-:Y:S01]  /*13f0*/  IMAD R4, R15, R16.reuse, RZ ;  /* 0x000000100f047224 */ /* 0x081fe200078e02ff */
[----:B------:R-:W-:Y:S02]  /*1400*/  IADD3 R10, R11, UR4, -R10 ;  /* 0x000000040b0a7c10 */ /* 0x000fe4000fffe80a */
[----:B------:R-:W-:Y:S01]  /*1410*/  ISETP.GT.AND P0, PT, R2, RZ, PT ;  /* 0x000000ff0200720c */ /* 0x000fe20003f04270 */
[----:B------:R-:W-:Y:S01]  /*1420*/  IMAD.WIDE.U32 R12, R14, R16, R8 ;  /* 0x000000100e0c7225 */ /* 0x000fe200078e0008 */
[----:B------:R-:W-:-:S02]  /*1430*/  SHF.L.U64.HI R11, R16, 0x3, R17 ;  /* 0x00000003100b7819 */ /* 0x000fc40000010211 */
[----:B------:R-:W-:Y:S01]  /*1440*/  ISETP.GT.AND P2, PT, R10, RZ, P0 ;  /* 0x000000ff0a00720c */ /* 0x000fe20000744270 */
[----:B------:R-:W-:Y:S02]  /*1450*/  IMAD R7, R14, R17, R4 ;  /* 0x000000110e077224 */ /* 0x000fe400078e0204 */
[----:B------:R-:W-:Y:S02]  /*1460*/  IMAD.SHL.U32 R16, R16, 0x8, RZ ;  /* 0x0000000810107824 */ /* 0x000fe400078e00ff */
[----:B------:R-:W-:Y:S01]  /*1470*/  IMAD.IADD R7, R13, 0x1, R7 ;  /* 0x000000010d077824 */ /* 0x000fe200078e0207 */
[----:B------:R-:W-:Y:S07]  /*1480*/  @!P1 BRA `(.L_x_22) ;  /* 0x0000002c00fc9947 */ /* 0x000fee0003800000 */
[----:B------:R-:W-:Y:S01]  /*1490*/  ULDC.64 UR6, c[0x0][0x5b0] ;  /* 0x00016c0000067ab9 */ /* 0x000fe20000000a00 */
[----:B------:R-:W-:Y:S01]  /*14a0*/  ULDC.64 UR8, c[0x0][0x5a8] ;  /* 0x00016a0000087ab9 */ /* 0x000fe20000000a00 */
[----:B------:R-:W-:Y:S01]  /*14b0*/  IMAD R13, R15, UR6, RZ ;  /* 0x000000060f0d7c24 */ /* 0x000fe2000f8e02ff */
[----:B------:R-:W-:Y:S01]  /*14c0*/  ULDC.64 UR4, c[0x0][0x5c8] ;  /* 0x0001720000047ab9 */ /* 0x000fe20000000a00 */
[----:B------:R-:W-:-:S04]  /*14d0*/  IMAD.WIDE.U32 R18, R14, UR6, R8 ;  /* 0x000000060e127c25 */ /* 0x000fc8000f8e0008 */
[----:B------:R-:W-:Y:S01]  /*14e0*/  IMAD R13, R14, UR7, R13 ;  /* 0x000000070e0d7c24 */ /* 0x000fe2000f8e020d */
[----:B------:R-:W-:-:S03]  /*14f0*/  LEA R4, P1, R18, UR8, 0x1 ;  /* 0x0000000812047c11 */ /* 0x000fc6000f8208ff */
[----:B------:R-:W-:-:S05]  /*1500*/  IMAD.IADD R5, R19, 0x1, R13 ;  /* 0x0000000113057824 */ /* 0x000fca00078e020d */
[----:B------:R-:W-:-:S05]  /*1510*/  LEA.HI.X R5, R18, UR9, R5, 0x1, P1 ;  /* 0x0000000912057c11 */ /* 0x000fca00088f0c05 */
[----:B------:R-:W2:Y:S01]  /*1520*/  @P2 LDG.E.LTC128B.U16 R17, desc[UR12][R4.64] ;  /* 0x0000000c04112981 */ /* 0x000ea2000c1e1520 */
[----:B------:R-:W-:Y:S01]  /*1530*/  ISETP.GT.AND P1, PT, R2, 0x1, PT ;  /* 0x000000010200780c */ /* 0x000fe20003f24270 */
[----:B------:R-:W-:Y:S03]  /*1540*/  BSSY B0, `(.L_x_23) ;  /* 0x000000b000007945 */ /* 0x000fe60003800000 */
[----:B------:R-:W-:Y:S01]  /*1550*/  ISETP.GT.AND P3, PT, R10, RZ, P1 ;  /* 0x000000ff0a00720c */ /* 0x000fe20000f64270 */
[----:B--2---:R-:W-:-:S04]  /*1560*/  IMAD.U32 R6, R17, 0x10000, RZ ;  /* 0x0001000011067824 */ /* 0x004fc800078e00ff */
[----:B------:R-:W-:Y:S01]  /*1570*/  FMUL R19, R6, R3 ;  /* 0x0000000306137220 */ /* 0x000fe20000400000 */
[----:B------:R-:W-:-:S03]  /*1580*/  LEA R6, P4, R12, UR4, 0x1 ;  /* 0x000000040c067c11 */ /* 0x000fc6000f8808ff */
[----:B------:R-:W-:Y:S01]  /*1590*/  FFMA R19, R24, R0, R19 ;  /* 0x0000000018137223 */ /* 0x000fe20000000013 */
[----:B------:R-:W-:-:S04]  /*15a0*/  LEA.HI.X R7, R12, UR5, R7, 0x1, P4 ;  /* 0x000000050c077c11 */ /* 0x000fc8000a0f0c07 */
[----:B------:R-:W-:-:S05]  /*15b0*/  F2FP.BF16.F32.PACK_AB R19, RZ, R19 ;  /* 0x00000013ff13723e */ /* 0x000fca00000010ff */
[----:B------:R0:W-:Y:S01]  /*15c0*/  @P2 STG.E.U16 desc[UR12][R6.64], R19 ;  /* 0x0000001306002986 */ /* 0x0001e2000c10150c */
[----:B------:R-:W-:Y:S05]  /*15d0*/  @!P3 BRA `(.L_x_24) ;  /* 0x000000000004b947 */ /* 0x000fea0003800000 */
[----:B------:R1:W5:Y:S02]  /*15e0*/  LDG.E.LTC128B.U16 R17, desc[UR12][R4.64+0x2] ;  /* 0x0000020c04117981 */ /* 0x000364000c1e1520 */
.L_x_24:
[----:B------:R-:W-:Y:S05]  /*15f0*/  BSYNC B0 ;  /* 0x0000000000007941 */ /* 0x000fea0003800000 */
.L_x_23:
[----:B------:R-:W-:Y:S01]  /*1600*/  USHF.L.U32 UR5, UR6, 0x3, URZ ;  /* 0x0000000306057899 */ /* 0x000fe2000800063f */
[----:B-----5:R-:W-:Y:S01]  /*1610*/  IMAD.U32 R12, R17, 0x10000, RZ ;  /* 0x00010000110c7824 */ /* 0x020fe200078e00ff */
[----:B------:R-:W-:Y:S01]  /*1620*/  USHF.L.U64.HI UR4, UR6, 0x3, UR7 ;  /* 0x0000000306047899 */ /* 0x000fe20008010207 */
[----:B------:R-:W-:Y:S02]  /*1630*/  ISETP.GT.AND P0, PT, R10, 0x8, P0 ;  /* 0x000000080a00780c */ /* 0x000fe40000704270 */
[----:B------:R-:W-:Y:S01]  /*1640*/  FMUL R12, R12, R3 ;  /* 0x000000030c0c7220 */ /* 0x000fe20000400000 */
[----:B------:R-:W-:Y:S02]  /*1650*/  IMAD.U32 R18, RZ, RZ, UR5 ;  /* 0x00000005ff127e24 */ /* 0x000fe4000f8e00ff */
[----:B0-----:R-:W-:Y:S02]  /*1660*/  IMAD.U32 R19, RZ, RZ, UR4 ;  /* 0x00000004ff137e24 */ /* 0x001fe4000f8e00ff */
[----:B------:R-:W-:Y:S01]  /*1670*/  FFMA R12, R25, R0, R12 ;  /* 0x00000000190c7223 */ /* 0x000fe2000000000c */
[----:B------:R-:W-:-:S04]  /*1680*/  IMAD.WIDE.U32 R18, R14, UR6, R18 ;  /* 0x000000060e127c25 */ /* 0x000fc8000f8e0012 */
[----:B------:R-:W-:Y:S02]  /*1690*/  F2FP.BF16.F32.PACK_AB R12, RZ, R12 ;  /* 0x0000000cff0c723e */ /* 0x000fe400000010ff */
[----:B------:R-:W-:Y:S02]  /*16a0*/  IADD3 R14, P2, R8, R18, RZ ;  /* 0x00000012080e7210 */ /* 0x000fe40007f5e0ff */
[----:B------:R-:W-:Y:S02]  /*16b0*/  PRMT R15, R12, 0x7610, R15 ;  /* 0x000076100c0f7816 */ /* 0x000fe4000000000f */
[----:B------:R-:W-:Y:S02]  /*16c0*/  IADD3.X R9, R9, R13, R19, P2, !PT ;  /* 0x0000000d09097210 */ /* 0x000fe400017fe413 */
[C---:B------:R-:W-:Y:S01]  /*16d0*/  LEA R8, P2, R14.reuse, UR8, 0x1 ;  /* 0x000000080e087c11 */ /* 0x040fe2000f8408ff */
[----:B------:R0:W-:Y:S03]  /*16e0*/  @P3 STG.E.U16 desc[UR12][R6.64+0x2], R15 ;  /* 0x0000020f06003986 */ /* 0x0001e6000c10150c */
[----:B------:R-:W-:-:S02]  /*16f0*/  LEA.HI.X R9, R14, UR9, R9, 0x1, P2 ;  /* 0x000000090e097c11 */ /* 0x000fc400090f0c09 */
[----:B------:R-:W-:-:S06]  /*1700*/  PRMT R14, R17, 0x7610, R14 ;  /* 0x00007610110e7816 */ /* 0x000fcc000000000e */
[----:B------:R-:W2:Y:S01]  /*1710*/  @P0 LDG.E.LTC128B.U16 R14, desc[UR12][R8.64] ;  /* 0x0000000c080e0981 */ /* 0x000ea2000c1e1520 */
[C---:B------:R-:W-:Y:S01]  /*1720*/  SHF.L.U64.HI R11, R16.reuse, 0x1, R11 ;  /* 0x00000001100b7819 */ /* 0x040fe2000001020b */
[----:B------:R-:W-:Y:S01]  /*1730*/  BSSY B0, `(.L_x_25) ;  /* 0x000000b000007945 */ /* 0x000fe20003800000 */
[----:B------:R-:W-:Y:S02]  /*1740*/  LEA R16, P2, R16, R6, 0x1 ;  /* 0x0000000610107211 */ /* 0x000fe400078408ff */
[----:B------:R-:W-:-:S03]  /*1750*/  ISETP.GT.AND P1, PT, R10, 0x8, P1 ;  /* 0x000000080a00780c */ /* 0x000fc60000f24270 */
[----:B------:R-:W-:Y:S02]  /*1760*/  IMAD.X R17, R11, 0x1, R7, P2 ;  /* 0x000000010b117824 */ /* 0x000fe400010e0607 */
[----:B--2---:R-:W-:-:S04]  /*1770*/  IMAD.U32 R12, R14, 0x10000, RZ ;  /* 0x000100000e0c7824 */ /* 0x004fc800078e00ff */
[----:B------:R-:W-:-:S04]  /*1780*/  FMUL R13, R12, R3 ;  /* 0x000000030c0d7220 */ /* 0x000fc80000400000 */
[----:B------:R-:W-:-:S05]  /*1790*/  FFMA R13, R26, R0, R13 ;  /* 0x000000001a0d7223 */ /* 0x000fca000000000d */
[----:B------:R-:W-:-:S05]  /*17a0*/  F2FP.BF16.F32.PACK_AB R13, RZ, R13 ;  /* 0x0000000dff0d723e */ /* 0x000fca00000010ff */
[----:B------:R0:W-:Y:S01]  /*17b0*/  @P0 STG.E.U16 desc[UR12][R16.64], R13 ;  /* 0x0000000d10000986 */ /* 0x0001e2000c10150c */
[----:B------:R-:W-:Y:S05]  /*17c0*/  @!P1 BRA `(.L_x_26) ;  /* 0x0000000000049947 */ /* 0x000fea0003800000 */
[----:B------:R2:W5:Y:S02]  /*17d0*/  LDG.E.LTC128B.U16 R14, desc[UR12][R8.64+0x2] ;  /* 0x0000020c080e7981 */ /* 0x000564000c1e1520 */
.L_x_26:
[----:B------:R-:W-:Y:S05]  /*17e0*/  BSYNC B0 ;  /* 0x0000000000007941 */ /* 0x000fea0003800000 */
.L_x_25:
[----:B-----5:R-:W-:Y:S01]  /*17f0*/  IMAD.U32 R12, R14, 0x10000, RZ ;  /* 0x000100000e0c7824 */ /* 0x020fe200078e00ff */
[----:B------:R-:W-:Y:S01]  /*1800*/  ISETP.GT.AND P0, PT, R2, 0x8, PT ;  /* 0x000000080200780c */ /* 0x000fe20003f04270 */
[----:B0-----:R-:W-:Y:S01]  /*1810*/  @P1 IMAD.MOV.U32 R13, RZ, RZ, R17 ;  /* 0x000000ffff0d1224 */ /* 0x001fe200078e0011 */
[----:B------:R-:W-:Y:S01]  /*1820*/  BSSY B0, `(.L_x_27) ;  /* 0x000000a000007945 */ /* 0x000fe20003800000 */
[----:B------:R-:W-:Y:S01]  /*1830*/  FMUL R12, R12, R3 ;  /* 0x000000030c0c7220 */ /* 0x000fe20000400000 */
[----:B------:R-:W-:-:S03]  /*1840*/  ISETP.GT.AND P2, PT, R10, RZ, P0 ;  /* 0x000000ff0a00720c */ /* 0x000fc60000744270 */
[----:B------:R-:W-:-:S05]  /*1850*/  FFMA R12, R27, R0, R12 ;  /* 0x000000001b0c7223 */ /* 0x000fca000000000c */
[----:B------:R-:W-:-:S04]  /*1860*/  F2FP.BF16.F32.PACK_AB R12, RZ, R12 ;  /* 0x0000000cff0c723e */ /* 0x000fc800000010ff */
[----:B------:R-:W-:Y:S01]  /*1870*/  PRMT R11, R12, 0x7610, R11 ;  /* 0x000076100c0b7816 */ /* 0x000fe2000000000b */
[----:B------:R-:W-:-:S05]  /*1880*/  @P1 IMAD.MOV.U32 R12, RZ, RZ, R16 ;  /* 0x000000ffff0c1224 */ /* 0x000fca00078e0010 */
[----:B------:R0:W-:Y:S01]  /*1890*/  @P1 STG.E.U16 desc[UR12][R12.64+0x2], R11 ;  /* 0x0000020b0c001986 */ /* 0x0001e2000c10150c */
[----:B------:R-:W-:Y:S05]  /*18a0*/  @!P2 BRA `(.L_x_28) ;  /* 0x000000000004a947 */ /* 0x000fea0003800000 */
[----:B------:R3:W5:Y:S02]  /*18b0*/  LDG.E.LTC128B.U16 R14, desc[UR12][R4.64+0x10] ;  /* 0x0000100c040e7981 */ /* 0x000764000c1e1520 */
.L_x_28:
[----:B------:R-:W-:Y:S05]  /*18c0*/  BSYNC B0 ;  /* 0x0000000000007941 */ /* 0x000fea0003800000 */
.L_x_27:
[----:B0----5:R-:W-:Y:S01]  /*18d0*/  IMAD.U32 R12, R14, 0x10000, RZ ;  /* 0x000100000e0c7824 */ /* 0x021fe200078e00ff */
[----:B------:R-:W-:Y:S01]  /*18e0*/  ISETP.GT.AND P1, PT, R2, 0x9, PT ;  /* 0x000000090200780c */ /* 0x000fe20003f24270 */
[----:B------:R-:W-:Y:S02]  /*18f0*/  BSSY B0, `(.L_x_29) ;  /* 0x0000008000007945 */ /* 0x000fe40003800000 */
[----:B------:R-:W-:Y:S01]  /*1900*/  FMUL R11, R12, R3 ;  /* 0x000000030c0b7220 */ /* 0x000fe20000400000 */
[----:B------:R-:W-:-:S03]  /*1910*/  ISETP.GT.AND P3, PT, R10, RZ, P1 ;  /* 0x000000ff0a00720c */ /* 0x000fc60000f64270 */
[----:B------:R-:W-:-:S05]  /*1920*/  FFMA R11, R28, R0, R11 ;  /* 0x000000001c0b7223 */ /* 0x000fca000000000b */
[----:B------:R-:W-:-:S05]  /*1930*/  F2FP.BF16.F32.PACK_AB R11, RZ, R11 ;  /* 0x0000000bff0b723e */ /* 0x000fca00000010ff */
[----:B------:R0:W-:Y:S01]  /*1940*/  @P2 STG.E.U16 desc[UR12][R6.64+0x10], R11 ;  /* 0x0000100b06002986 */ /* 0x0001e2000c10150c */
[----:B------:R-:W-:Y:S05]  /*1950*/  @!P3 BRA `(.L_x_30) ;  /* 0x000000000004b947 */ /* 0x000fea0003800000 */
[----:B------:R4:W5:Y:S02]  /*1960*/  LDG.E.LTC128B.U16 R14, desc[UR12][R4.64+0x12] ;  /* 0x0000120c040e7981 */ /* 0x000964000c1e1520 */
.L_x_30:
[----:B------:R-:W-:Y:S05]  /*1970*/  BSYNC B0 ;  /* 0x0000000000007941 */ /* 0x000fea0003800000 */
.L_x_29:
[----:B-----5:R-:W-:Y:S01]  /*1980*/  IMAD.U32 R12, R14, 0x10000, RZ ;  /* 0x000100000e0c7824 */ /* 0x020fe200078e00ff */
[----:B------:R-:W-:Y:S01]  /*1990*/  ISETP.GT.AND P0, PT, R10, 0x8, P0 ;  /* 0x000000080a00780c */ /* 0x000fe20000704270 */
[----:B------:R-:W-:Y:S02]  /*19a0*/  BSSY B0, `(.L_x_31) ;  /* 0x0000007000007945 */ /* 0x000fe40003800000 */
[----:B------:R-:W-:-:S04]  /*19b0*/  FMUL R12, R12, R3 ;  /* 0x000000030c0c7220 */ /* 0x000fc80000400000 */
[----:B------:R-:W-:-:S05]  /*19c0*/  FFMA R12, R29, R0, R12 ;  /* 0x000000001d0c7223 */ /* 0x000fca000000000c */
[----:B------:R-:W-:-:S05]  /*19d0*/  F2FP.BF16.F32.PACK_AB R12, RZ, R12 ;  /* 0x0000000cff0c723e */ /* 0x000fca00000010ff */
[----:B------:R0:W-:Y:S01]  /*19e0*/  @P3 STG.E.U16 desc[UR12][R6.64+0x12], R12 ;  /* 0x0000120c06003986 */ /* 0x0001e2000c10150c */
[----:B------:R-:W-:Y:S05]  /*19f0*/  @!P0 BRA `(.L_x_32) ;  /* 0x0000000000048947 */ /* 0x000fea0003800000 */
[----:B------:R0:W5:Y:S02]  /*1a00*/  LDG.E.LTC128B.U16 R14, desc[UR12][R8.64+0x10] ;  /* 0x0000100c080e7981 */ /* 0x000164000c1e1520 */
.L_x_32:
[----:B------:R-:W-:Y:S05]  /*1a10*/  BSYNC B0 ;  /* 0x0000000000007941 */ /* 0x000fea0003800000 */
.L_x_31:
[----:B0----5:R-:W-:Y:S01]  /*1a20*/  IMAD.U32 R12, R14, 0x10000, RZ ;  /* 0x000100000e0c7824 */ /* 0x021fe200078e00ff */
[----:B------:R-:W-:Y:S01]  /*1a30*/  ISETP.GT.AND P1, PT, R10, 0x8, P1 ;  /* 0x000000080a00780c */ /* 0x000fe20000f24270 */
[----:B------:R-:W-:Y:S01]  /*1a40*/  @P0 IMAD.MOV.U32 R13, RZ, RZ, R17 ;  /* 0x000000ffff0d0224 */ /* 0x000fe200078e0011 */
[----:B------:R-:W-:Y:S01]  /*1a50*/  BSSY B0, `(.L_x_33) ;  /* 0x0000008000007945 */ /* 0x000fe20003800000 */
[----:B------:R-:W-:Y:S01]  /*1a60*/  FMUL R11, R12, R3 ;  /* 0x000000030c0b7220 */ /* 0x000fe20000400000 */
[----:B------:R-:W-:-:S03]  /*1a70*/  @P0 IMAD.MOV.U32 R12, RZ, RZ, R16 ;  /* 0x000000ffff0c0224 */ /* 0x000fc600078e0010 */
[----:B------:R-:W-:-:S05]  /*1a80*/  FFMA R11, R30, R0, R11 ;  /* 0x000000001e0b7223 */ /* 0x000fca000000000b */
[----:B------:R-:W-:-:S05]  /*1a90*/  F2FP.BF16.F32.PACK_AB R11, RZ, R11 ;  /* 0x0000000bff0b723e */ /* 0x000fca00000010ff */
[----:B------:R0:W-:Y:S01]  /*1aa0*/  @P0 STG.E.U16 desc[UR12][R12.64+0x10], R11 ;  /* 0x0000100b0c000986 */ /* 0x0001e2000c10150c */
[----:B------:R-:W-:Y:S05]  /*1ab0*/  @!P1 BRA `(.L_x_34) ;  /* 0x0000000000049947 */ /* 0x000fea0003800000 */
[----:B------:R0:W5:Y:S02]  /*1ac0*/  LDG.E.LTC128B.U16 R14, desc[UR12][R8.64+0x12] ;  /* 0x0000120c080e7981 */ /* 0x000164000c1e1520 */
.L_x_34:
[----:B------:R-:W-:Y:S05]  /*1ad0*/  BSYNC B0 ;  /* 0x0000000000007941 */ /* 0x000fea0003800000 */
.L_x_33:
[----:B0----5:R-:W-:Y:S01]  /*1ae0*/  IMAD.U32 R12, R14, 0x10000, RZ ;  /* 0x000100000e0c7824 */ /* 0x021fe200078e00ff */
[----:B------:R-:W-:Y:S01]  /*1af0*/  ISETP.GT.AND P0, PT, R2, 0x10, PT ;  /* 0x000000100200780c */ /* 0x000fe20003f04270 */
[----:B------:R-:W-:Y:S01]  /*1b00*/  @P1 IMAD.MOV.U32 R13, RZ, RZ, R17 ;  /* 0x000000ffff0d1224 */ /* 0x000fe200078e0011 */
        /* <DEDUP_REMOVED lines=10> */
.L_x_36:
[----:B------:R-:W-:Y:S05]  /*1bb0*/  BSYNC B0 ;  /* 0x0000000000007941 */ /* 0x000fea0003800000 */
.L_x_35:
        /* <DEDUP_REMOVED lines=10> */
.L_x_38:
[----:B------:R-:W-:Y:S05]  /*1c60*/  BSYNC B0 ;  /* 0x0000000000007941 */ /* 0x000fea0003800000 */
.L_x_37:
        /* <DEDUP_REMOVED lines=9> */
.L_x_40:
[----:B------:R-:W-:Y:S05]  /*1d00*/  BSYNC B0 ;  /* 0x0000000000007941 */ /* 0x000fea0003800000 */
.L_x_39:
        /* <DEDUP_REMOVED lines=11> */
.L_x_42:
[----:B------:R-:W-:Y:S05]  /*1dc0*/  BSYNC B0 ;  /* 0x0000000000007941 */ /* 0x000fea0003800000 */
.L_x_41:
        /* <DEDUP_REMOVED lines=13> */
.L_x_44:
[----:B------:R-:W-:Y:S05]  /*1ea0*/  BSYNC B0 ;  /* 0x0000000000007941 */ /* 0x000fea0003800000 */
.L_x_43:
        /* <DEDUP_REMOVED lines=10> */
.L_x_46:
[----:B------:R-:W-:Y:S05]  /*1f50*/  BSYNC B0 ;  /* 0x0000000000007941 */ /* 0x000fea0003800000 */
.L_x_45:
        /* <DEDUP_REMOVED lines=9> */
.L_x_48:
[----:B------:R-:W-:Y:S05]  /*1ff0*/  BSYNC B0 ;  /* 0x0000000000007941 */ /* 0x000fea0003800000 */
.L_x_47:
        /* <DEDUP_REMOVED lines=11> */
.L_x_50:
[----:B------:R-:W-:Y:S05]  /*20b0*/  BSYNC B0 ;  /* 0x0000000000007941 */ /* 0x000fea0003800000 */
.L_x_49:
        /* <DEDUP_REMOVED lines=13> */
.L_x_52:
[----:B------:R-:W-:Y:S05]  /*2190*/  BSYNC B0 ;  /* 0x0000000000007941 */ /* 0x000fea0003800000 */
.L_x_51:
        /* <DEDUP_REMOVED lines=10> */
.L_x_54:
[----:B------:R-:W-:Y:S05]  /*2240*/  BSYNC B0 ;  /* 0x0000000000007941 */ /* 0x000fea0003800000 */
.L_x_53:
        /* <DEDUP_REMOVED lines=9> */
.L_x_56:
[----:B------:R-:W-:Y:S05]  /*22e0*/  BSYNC B0 ;  /* 0x0000000000007941 */ /* 0x000fea0003800000 */
.L_x_55:
        /* <DEDUP_REMOVED lines=11> */
.L_x_58:
[----:B------:R-:W-:Y:S05]  /*23a0*/  BSYNC B0 ;  /* 0x0000000000007941 */ /* 0x000fea0003800000 */
.L_x_57:
        /* <DEDUP_REMOVED lines=13> */
.L_x_60:
[----:B------:R-:W-:Y:S05]  /*2480*/  BSYNC B0 ;  /* 0x0000000000007941 */ /* 0x000fea0003800000 */
.L_x_59:
        /* <DEDUP_REMOVED lines=10> */
.L_x_62:
[----:B------:R-:W-:Y:S05]  /*2530*/  BSYNC B0 ;  /* 0x0000000000007941 */ /* 0x000fea0003800000 */
.L_x_61:
        /* <DEDUP_REMOVED lines=9> */
.L_x_64:
[----:B------:R-:W-:Y:S05]  /*25d0*/  BSYNC B0 ;  /* 0x0000000000007941 */ /* 0x000fea0003800000 */
.L_x_63:
        /* <DEDUP_REMOVED lines=11> */
.L_x_66:
[----:B------:R-:W-:Y:S05]  /*2690*/  BSYNC B0 ;  /* 0x0000000000007941 */ /* 0x000fea0003800000 */
.L_x_65:
        /* <DEDUP_REMOVED lines=13> */
.L_x_68:
[----:B------:R-:W-:Y:S05]  /*2770*/  BSYNC B0 ;  /* 0x0000000000007941 */ /* 0x000fea0003800000 */
.L_x_67:
        /* <DEDUP_REMOVED lines=10> */
.L_x_70:
[----:B------:R-:W-:Y:S05]  /*2820*/  BSYNC B0 ;  /* 0x0000000000007941 */ /* 0x000fea0003800000 */
.L_x_69:
        /* <DEDUP_REMOVED lines=9> */
.L_x_72:
[----:B------:R-:W-:Y:S05]  /*28c0*/  BSYNC B0 ;  /* 0x0000000000007941 */ /* 0x000fea0003800000 */
.L_x_71:
        /* <DEDUP_REMOVED lines=11> */
.L_x_74:
[----:B------:R-:W-:Y:S05]  /*2980*/  BSYNC B0 ;  /* 0x0000000000007941 */ /* 0x000fea0003800000 */
.L_x_73:
        /* <DEDUP_REMOVED lines=13> */
.L_x_76:
[----:B------:R-:W-:Y:S05]  /*2a60*/  BSYNC B0 ;  /* 0x0000000000007941 */ /* 0x000fea0003800000 */
.L_x_75:
        /* <DEDUP_REMOVED lines=10> */
.L_x_78:
[----:B------:R-:W-:Y:S05]  /*2b10*/  BSYNC B0 ;  /* 0x0000000000007941 */ /* 0x000fea0003800000 */
.L_x_77:
        /* <DEDUP_REMOVED lines=9> */
.L_x_80:
[----:B------:R-:W-:Y:S05]  /*2bb0*/  BSYNC B0 ;  /* 0x0000000000007941 */ /* 0x000fea0003800000 */
.L_x_79:
        /* <DEDUP_REMOVED lines=11> */
.L_x_82:
[----:B------:R-:W-:Y:S05]  /*2c70*/  BSYNC B0 ;  /* 0x0000000000007941 */ /* 0x000fea0003800000 */
.L_x_81:
        /* <DEDUP_REMOVED lines=13> */
.L_x_84:
[----:B------:R-:W-:Y:S05]  /*2d50*/  BSYNC B0 ;  /* 0x0000000000007941 */ /* 0x000fea0003800000 */
.L_x_83:
        /* <DEDUP_REMOVED lines=10> */
.L_x_86:
[----:B------:R-:W-:Y:S05]  /*2e00*/  BSYNC B0 ;  /* 0x0000000000007941 */ /* 0x000fea0003800000 */
.L_x_85:
        /* <DEDUP_REMOVED lines=9> */
.L_x_88:
[----:B------:R-:W-:Y:S05]  /*2ea0*/  BSYNC B0 ;  /* 0x0000000000007941 */ /* 0x000fea0003800000 */
.L_x_87:
        /* <DEDUP_REMOVED lines=11> */
.L_x_90:
[----:B------:R-:W-:Y:S05]  /*2f60*/  BSYNC B0 ;  /* 0x0000000000007941 */ /* 0x000fea0003800000 */
.L_x_89:
        /* <DEDUP_REMOVED lines=13> */
.L_x_92:
[----:B------:R-:W-:Y:S05]  /*3040*/  BSYNC B0 ;  /* 0x0000000000007941 */ /* 0x000fea0003800000 */
.L_x_91:
        /* <DEDUP_REMOVED lines=10> */
.L_x_94:
[----:B------:R-:W-:Y:S05]  /*30f0*/  BSYNC B0 ;  /* 0x0000000000007941 */ /* 0x000fea0003800000 */
.L_x_93:
        /* <DEDUP_REMOVED lines=9> */
.L_x_96:
[----:B------:R-:W-:Y:S05]  /*3190*/  BSYNC B0 ;  /* 0x0000000000007941 */ /* 0x000fea0003800000 */
.L_x_95:
        /* <DEDUP_REMOVED lines=11> */
.L_x_98:
[----:B------:R-:W-:Y:S05]  /*3250*/  BSYNC B0 ;  /* 0x0000000000007941 */ /* 0x000fea0003800000 */
.L_x_97:
        /* <DEDUP_REMOVED lines=13> */
.L_x_100:
[----:B------:R-:W-:Y:S05]  /*3330*/  BSYNC B0 ;  /* 0x0000000000007941 */ /* 0x000fea0003800000 */
.L_x_99:
        /* <DEDUP_REMOVED lines=10> */
.L_x_102:
[----:B------:R-:W-:Y:S05]  /*33e0*/  BSYNC B0 ;  /* 0x0000000000007941 */ /* 0x000fea0003800000 */
.L_x_101:
        /* <DEDUP_REMOVED lines=9> */
.L_x_104:
[----:B------:R-:W-:Y:S05]  /*3480*/  BSYNC B0 ;  /* 0x0000000000007941 */ /* 0x000fea0003800000 */
.L_x_103:
        /* <DEDUP_REMOVED lines=11> */
.L_x_106:
[----:B------:R-:W-:Y:S05]  /*3540*/  BSYNC B0 ;  /* 0x0000000000007941 */ /* 0x000fea0003800000 */
.L_x_105:
        /* <DEDUP_REMOVED lines=13> */
.L_x_108:
[----:B------:R-:W-:Y:S05]  /*3620*/  BSYNC B0 ;  /* 0x0000000000007941 */ /* 0x000fea0003800000 */
.L_x_107:
        /* <DEDUP_REMOVED lines=10> */
.L_x_110:
[----:B------:R-:W-:Y:S05]  /*36d0*/  BSYNC B0 ;  /* 0x0000000000007941 */ /* 0x000fea0003800000 */
.L_x_109:
        /* <DEDUP_REMOVED lines=9> */
.L_x_112:
[----:B------:R-:W-:Y:S05]  /*3770*/  BSYNC B0 ;  /* 0x0000000000007941 */ /* 0x000fea0003800000 */
.L_x_111:
        /* <DEDUP_REMOVED lines=11> */
.L_x_114:
[----:B------:R-:W-:Y:S05]  /*3830*/  BSYNC B0 ;  /* 0x0000000000007941 */ /* 0x000fea0003800000 */
.L_x_113:
        /* <DEDUP_REMOVED lines=13> */
.L_x_116:
[----:B------:R-:W-:Y:S05]  /*3910*/  BSYNC B0 ;  /* 0x0000000000007941 */ /* 0x000fea0003800000 */
.L_x_115:
        /* <DEDUP_REMOVED lines=10> */
.L_x_118:
[----:B------:R-:W-:Y:S05]  /*39c0*/  BSYNC B0 ;  /* 0x0000000000007941 */ /* 0x000fea0003800000 */
.L_x_117:
        /* <DEDUP_REMOVED lines=9> */
.L_x_120:
[----:B------:R-:W-:Y:S05]  /*3a60*/  BSYNC B0 ;  /* 0x0000000000007941 */ /* 0x000fea0003800000 */
.L_x_119:
        /* <DEDUP_REMOVED lines=11> */
.L_x_122:
[----:B------:R-:W-:Y:S05]  /*3b20*/  BSYNC B0 ;  /* 0x0000000000007941 */ /* 0x000fea0003800000 */
.L_x_121:
        /* <DEDUP_REMOVED lines=13> */
.L_x_124:
[----:B------:R-:W-:Y:S05]  /*3c00*/  BSYNC B0 ;  /* 0x0000000000007941 */ /* 0x000fea0003800000 */
.L_x_123:
        /* <DEDUP_REMOVED lines=10> */
.L_x_126:
[----:B------:R-:W-:Y:S05]  /*3cb0*/  BSYNC B0 ;  /* 0x0000000000007941 */ /* 0x000fea0003800000 */
.L_x_125:
        /* <DEDUP_REMOVED lines=9> */
.L_x_128:
[----:B------:R-:W-:Y:S05]  /*3d50*/  BSYNC B0 ;  /* 0x0000000000007941 */ /* 0x000fea0003800000 */
.L_x_127:
        /* <DEDUP_REMOVED lines=11> */
.L_x_130:
[----:B------:R-:W-:Y:S05]  /*3e10*/  BSYNC B0 ;  /* 0x0000000000007941 */ /* 0x000fea0003800000 */
.L_x_129:
        /* <DEDUP_REMOVED lines=13> */
.L_x_132:
[----:B------:R-:W-:Y:S05]  /*3ef0*/  BSYNC B0 ;  /* 0x0000000000007941 */ /* 0x000fea0003800000 */
.L_x_131:
        /* <DEDUP_REMOVED lines=10> */
.L_x_134:
[----:B------:R-:W-:Y:S05]  /*3fa0*/  BSYNC B0 ;  /* 0x0000000000007941 */ /* 0x000fea0003800000 */
.L_x_133:
        /* <DEDUP_REMOVED lines=9> */
.L_x_136:
[----:B------:R-:W-:Y:S05]  /*4040*/  BSYNC B0 ;  /* 0x0000000000007941 */ /* 0x000fea0003800000 */
.L_x_135:
        /* <DEDUP_REMOVED lines=11> */
.L_x_138:
[----:B------:R-:W-:Y:S05]  /*4100*/  BSYNC B0 ;  /* 0x0000000000007941 */ /* 0x000fea0003800000 */
.L_x_137:
        /* <DEDUP_REMOVED lines=13> */
.L_x_140:
[----:B------:R-:W-:Y:S05]  /*41e0*/  BSYNC B0 ;  /* 0x0000000000007941 */ /* 0x000fea0003800000 */
.L_x_139:
        /* <DEDUP_REMOVED lines=10> */
.L_x_142:
[----:B------:R-:W-:Y:S05]  /*4290*/  BSYNC B0 ;  /* 0x0000000000007941 */ /* 0x000fea0003800000 */
.L_x_141:
        /* <DEDUP_REMOVED lines=9> */
.L_x_144:
[----:B------:R-:W-:Y:S05]  /*4330*/  BSYNC B0 ;  /* 0x0000000000007941 */ /* 0x000fea0003800000 */
.L_x_143:
[----:B0----5:R-:W-:Y:S01]  /*4340*/  IMAD.U32 R2, R14, 0x10000, RZ ;  /* 0x000100000e027824 */ /* 0x021fe200078e00ff */
[----:B------:R-:W-:Y:S01]  /*4350*/  ISETP.GT.AND P1, PT, R10, 0x8, P1 ;  /* 0x000000080a00780c */ /* 0x000fe20000f24270 */
[----:B-1-34-:R-:W-:Y:S01]  /*4360*/  @P0 IMAD.MOV.U32 R4, RZ, RZ, R16 ;  /* 0x000000ffff040224 */ /* 0x01afe200078e0010 */
[----:B------:R-:W-:Y:S01]  /*4370*/  BSSY B0, `(.L_x_145) ;  /* 0x0000009000007945 */ /* 0x000fe20003800000 */
[----:B------:R-:W-:-:S04]  /*4380*/  FMUL R5, R2, R3 ;  /* 0x0000000302057220 */ /* 0x000fc80000400000 */
[----:B------:R-:W-:-:S05]  /*4390*/  FFMA R5, R86, R0, R5 ;  /* 0x0000000056057223 */ /* 0x000fca0000000005 */
[----:B------:R-:W-:-:S04]  /*43a0*/  F2FP.BF16.F32.PACK_AB R5, RZ, R5 ;  /* 0x00000005ff05723e */ /* 0x000fc800000010ff */
[----:B------:R-:W-:Y:S01]  /*43b0*/  PRMT R2, R5, 0x7610, R2 ;  /* 0x0000761005027816 */ /* 0x000fe20000000002 */
[----:B------:R-:W-:-:S05]  /*43c0*/  @P0 IMAD.MOV.U32 R5, RZ, RZ, R17 ;  /* 0x000000ffff050224 */ /* 0x000fca00078e0011 */
[----:B------:R0:W-:Y:S01]  /*43d0*/  @P0 STG.E.U16 desc[UR12][R4.64+0xf0], R2 ;  /* 0x0000f00204000986 */ /* 0x0001e2000c10150c */
[----:B------:R-:W-:Y:S05]  /*43e0*/  @!P1 BRA `(.L_x_146) ;  /* 0x0000000000049947 */ /* 0x000fea0003800000 */
[----:B------:R1:W5:Y:S02]  /*43f0*/  LDG.E.LTC128B.U16 R14, desc[UR12][R8.64+0xf2] ;  /* 0x0000f20c080e7981 */ /* 0x000364000c1e1520 */
.L_x_146:
[----:B------:R-:W-:Y:S05]  /*4400*/  BSYNC B0 ;  /* 0x0000000000007941 */ /* 0x000fea0003800000 */
.L_x_145:
[----:B-----5:R-:W-:-:S04]  /*4410*/  IMAD.U32 R14, R14, 0x10000, RZ ;  /* 0x000100000e0e7824 */ /* 0x020fc800078e00ff */
[----:B------:R-:W-:-:S04]  /*4420*/  FMUL R14, R14, R3 ;  /* 0x000000030e0e7220 */ /* 0x000fc80000400000 */
[----:B------:R-:W-:Y:S01]  /*4430*/  FFMA R14, R87, R0, R14 ;  /* 0x00000000570e7223 */ /* 0x000fe2000000000e */
[----:B------:R-:W-:Y:S06]  /*4440*/  @!P1 EXIT ;  /* 0x000000000000994d */ /* 0x000fec0003800000 */
[----:B------:R-:W-:-:S05]  /*4450*/  F2FP.BF16.F32.PACK_AB R14, RZ, R14 ;  /* 0x0000000eff0e723e */ /* 0x000fca00000010ff */
[----:B------:R-:W-:Y:S01]  /*4460*/  STG.E.U16 desc[UR12][R16.64+0xf2], R14 ;  /* 0x0000f20e10007986 */ /* 0x000fe2000c10150c */
[----:B------:R-:W-:Y:S05]  /*4470*/  EXIT ;  /* 0x000000000000794d */ /* 0x000fea0003800000 */
.L_x_22:
[----:B------:R-:W-:Y:S01]  /*4480*/  ISETP.GT.AND P3, PT, R2, 0x1, PT ;  /* 0x000000010200780c */ /* 0x000fe20003f64270 */
[----:B------:R-:W-:Y:S01]  /*4490*/  ULDC.64 UR4, c[0x0][0x5c8] ;  /* 0x0001720000047ab9 */ /* 0x000fe20000000a00 */
[-C--:B------:R-:W-:Y:S01]  /*44a0*/  FMUL R24, R24, R0.reuse ;  /* 0x0000000018187220 */ /* 0x080fe20000400000 */
[-C--:B------:R-:W-:Y:S01]  /*44b0*/  FMUL R25, R25, R0.reuse ;  /* 0x0000000019197220 */ /* 0x080fe20000400000 */
[----:B------:R-:W-:Y:S01]  /*44c0*/  ISETP.GT.AND P4, PT, R10, RZ, P3 ;  /* 0x000000ff0a00720c */ /* 0x000fe20001f84270 */
[-C--:B------:R-:W-:Y:S01]  /*44d0*/  FMUL R26, R26, R0.reuse ;  /* 0x000000001a1a7220 */ /* 0x080fe20000400000 */
[----:B------:R-:W-:Y:S01]  /*44e0*/  LEA R4, P1, R12, UR4, 0x1 ;  /* 0x000000040c047c11 */ /* 0x000fe2000f8208ff */
[----:B------:R-:W-:Y:S01]  /*44f0*/  FMUL R27, R27, R0 ;  /* 0x000000001b1b7220 */ /* 0x000fe20000400000 */
[----:B------:R-:W-:Y:S01]  /*4500*/  F2FP.BF16.F32.PACK_AB R24, RZ, R24 ;  /* 0x00000018ff18723e */ /* 0x000fe200000010ff */
[-C--:B------:R-:W-:Y:S01]  /*4510*/  FMUL R28, R28, R0.reuse ;  /* 0x000000001c1c7220 */ /* 0x080fe20000400000 */
[----:B------:R-:W-:Y:S01]  /*4520*/  LEA.HI.X R5, R12, UR5, R7, 0x1, P1 ;  /* 0x000000050c057c11 */ /* 0x000fe200088f0c07 */
[-C--:B------:R-:W-:Y:S01]  /*4530*/  FMUL R29, R29, R0.reuse ;  /* 0x000000001d1d7220 */ /* 0x080fe20000400000 */
[----:B------:R-:W-:Y:S01]  /*4540*/  F2FP.BF16.F32.PACK_AB R25, RZ, R25 ;  /* 0x00000019ff19723e */ /* 0x000fe200000010ff */
[-C--:B------:R-:W-:Y:S01]  /*4550*/  FMUL R30, R30, R0.reuse ;  /* 0x000000001e1e7220 */ /* 0x080fe20000400000 */
[----:B------:R-:W-:Y:S01]  /*4560*/  ISETP.GT.AND P3, PT, R10, 0x8, P3 ;  /* 0x000000080a00780c */ /* 0x000fe20001f64270 */
[----:B------:R-:W-:Y:S01]  /*4570*/  @P2 STG.E.U16 desc[UR12][R4.64], R24 ;  /* 0x0000001804002986 */ /* 0x000fe2000c10150c */
[----:B------:R-:W-:Y:S01]  /*4580*/  SHF.L.U64.HI R11, R16, 0x1, R11 ;  /* 0x00000001100b7819 */ /* 0x000fe2000001020b */
[----:B------:R-:W-:Y:S01]  /*4590*/  FMUL R31, R31, R0 ;  /* 0x000000001f1f7220 */ /* 0x000fe20000400000 */
[----:B------:R-:W-:Y:S01]  /*45a0*/  ISETP.GT.AND P2, PT, R10, 0x8, P0 ;  /* 0x000000080a00780c */ /* 0x000fe20000744270 */
[----:B------:R-:W-:Y:S01]  /*45b0*/  @P4 STG.E.U16 desc[UR12][R4.64+0x2], R25 ;  /* 0x0000021904004986 */ /* 0x000fe2000c10150c */
[----:B------:R-:W-:Y:S01]  /*45c0*/  LEA R16, P4, R16, R4, 0x1 ;  /* 0x0000000410107211 */ /* 0x000fe200078808ff */
[-C--:B------:R-:W-:Y:S01]  /*45d0*/  FMUL R32, R32, R0.reuse ;  /* 0x0000000020207220 */ /* 0x080fe20000400000 */
[C---:B------:R-:W-:Y:S01]  /*45e0*/  ISETP.GT.AND P1, PT, R2.reuse, 0x8, PT ;  /* 0x000000080200780c */ /* 0x040fe20003f24270 */
[-C--:B------:R-:W-:Y:S01]  /*45f0*/  FMUL R33, R33, R0.reuse ;  /* 0x0000000021217220 */ /* 0x080fe20000400000 */
[----:B------:R-:W-:Y:S01]  /*4600*/  ISETP.GT.AND P0, PT, R2, 0x9, PT ;  /* 0x000000090200780c */ /* 0x000fe20003f04270 */
[----:B------:R-:W-:Y:S01]  /*4610*/  IMAD.X R17, R11, 0x1, R5, P4 ;  /* 0x000000010b117824 */ /* 0x000fe200020e0605 */
[C---:B------:R-:W-:Y:S01]  /*4620*/  ISETP.GT.AND P5, PT, R10.reuse, RZ, P1 ;  /* 0x000000ff0a00720c */ /* 0x040fe20000fa4270 */
[--C-:B------:R-:W-:Y:S01]  /*4630*/  @P3 IMAD.MOV.U32 R6, RZ, RZ, R16.reuse ;  /* 0x000000ffff063224 */ /* 0x100fe200078e0010 */
[C---:B------:R-:W-:Y:S01]  /*4640*/  ISETP.GT.AND P4, PT, R10.reuse, RZ, P0 ;  /* 0x000000ff0a00720c */ /* 0x040fe20000784270 */
[--C-:B------:R-:W-:Y:S01]  /*4650*/  @P3 IMAD.MOV.U32 R7, RZ, RZ, R17.reuse ;  /* 0x000000ffff073224 */ /* 0x100fe200078e0011 */
[----:B------:R-:W-:Y:S01]  /*4660*/  ISETP.GT.AND P1, PT, R10, 0x8, P1 ;  /* 0x000000080a00780c */ /* 0x000fe20000f24270 */
[----:B------:R-:W-:Y:S01]  /*4670*/  FMUL R34, R34, R0 ;  /* 0x0000000022227220 */ /* 0x000fe20000400000 */
[----:B------:R-:W-:Y:S01]  /*4680*/  F2FP.BF16.F32.PACK_AB R26, RZ, R26 ;  /* 0x0000001aff1a723e */ /* 0x000fe200000010ff */
[-C--:B------:R-:W-:Y:S01]  /*4690*/  FMUL R35, R35, R0.reuse ;  /* 0x0000000023237220 */ /* 0x080fe20000400000 */
[----:B------:R-:W-:Y:S01]  /*46a0*/  F2FP.BF16.F32.PACK_AB R27, RZ, R27 ;  /* 0x0000001bff1b723e */ /* 0x000fe200000010ff */
[----:B------:R-:W-:Y:S01]  /*46b0*/  FMUL R36, R36, R0 ;  /* 0x0000000024247220 */ /* 0x000fe20000400000 */
[----:B------:R-:W-:Y:S01]  /*46c0*/  F2FP.BF16.F32.PACK_AB R28, RZ, R28 ;  /* 0x0000001cff1c723e */ /* 0x000fe200000010ff */
[----:B------:R-:W-:Y:S01]  /*46d0*/  @P2 STG.E.U16 desc[UR12][R16.64], R26 ;  /* 0x0000001a10002986 */ /* 0x000fe2000c10150c */
[----:B------:R-:W-:Y:S01]  /*46e0*/  F2FP.BF16.F32.PACK_AB R29, RZ, R29 ;  /* 0x0000001dff1d723e */ /* 0x000fe200000010ff */
[-C--:B------:R-:W-:Y:S01]  /*46f0*/  FMUL R37, R37, R0.reuse ;  /* 0x0000000025257220 */ /* 0x080fe20000400000 */
[----:B------:R-:W-:Y:S01]  /*4700*/  ISETP.GT.AND P2, PT, R10, 0x8, P0 ;  /* 0x000000080a00780c */ /* 0x000fe20000744270 */
[----:B------:R0:W-:Y:S01]  /*4710*/  @P3 STG.E.U16 desc[UR12][R6.64+0x2], R27 ;  /* 0x0000021b06003986 */ /* 0x0001e2000c10150c */
[----:B------:R-:W-:Y:S01]  /*4720*/  ISETP.GT.AND P3, PT, R2, 0x10, PT ;  /* 0x000000100200780c */ /* 0x000fe20003f64270 */
[----:B------:R-:W-:Y:S01]  /*4730*/  FMUL R38, R38, R0 ;  /* 0x0000000026267220 */ /* 0x000fe20000400000 */
[----:B------:R-:W-:Y:S01]  /*4740*/  F2FP.BF16.F32.PACK_AB R30, RZ, R30 ;  /* 0x0000001eff1e723e */ /* 0x000fe200000010ff */
[----:B------:R-:W-:Y:S01]  /*4750*/  @P5 STG.E.U16 desc[UR12][R4.64+0x10], R28 ;  /* 0x0000101c04005986 */ /* 0x000fe2000c10150c */
[----:B------:R-:W-:Y:S01]  /*4760*/  ISETP.GT.AND P0, PT, R2, 0x11, PT ;  /* 0x000000110200780c */ /* 0x000fe20003f04270 */
[-C--:B------:R-:W-:Y:S01]  /*4770*/  FMUL R39, R39, R0.reuse ;  /* 0x0000000027277220 */ /* 0x080fe20000400000 */
[----:B------:R-:W-:Y:S01]  /*4780*/  F2FP.BF16.F32.PACK_AB R31, RZ, R31 ;  /* 0x0000001fff1f723e */ /* 0x000fe200000010ff */
[----:B------:R-:W-:Y:S01]  /*4790*/  @P4 STG.E.U16 desc[UR12][R4.64+0x12], R29 ;  /* 0x0000121d04004986 */ /* 0x000fe2000c10150c */
[----:B------:R-:W-:Y:S01]  /*47a0*/  ISETP.GT.AND P4, PT, R10, RZ, P3 ;  /* 0x000000ff0a00720c */ /* 0x000fe20001f84270 */
[----:B------:R-:W-:Y:S01]  /*47b0*/  FMUL R40, R40, R0 ;  /* 0x0000000028287220 */ /* 0x000fe20000400000 */
[C---:B------:R-:W-:Y:S01]  /*47c0*/  ISETP.GT.AND P3, PT, R10.reuse, 0x8, P3 ;  /* 0x000000080a00780c */ /* 0x040fe20001f64270 */
[--C-:B0-----:R-:W-:Y:S01]  /*47d0*/  @P1 IMAD.MOV.U32 R6, RZ, RZ, R16.reuse ;  /* 0x000000ffff061224 */ /* 0x101fe200078e0010 */
[----:B------:R-:W-:Y:S01]  /*47e0*/  ISETP.GT.AND P5, PT, R10, RZ, P0 ;  /* 0x000000ff0a00720c */ /* 0x000fe200007a4270 */
[--C-:B------:R-:W-:Y:S01]  /*47f0*/  @P1 IMAD.MOV.U32 R7, RZ, RZ, R17.reuse ;  /* 0x000000ffff071224 */ /* 0x100fe200078e0011 */
[----:B------:R-:W-:Y:S01]  /*4800*/  F2FP.BF16.F32.PACK_AB R32, RZ, R32 ;  /* 0x00000020ff20723e */ /* 0x000fe200000010ff */
[-C--:B------:R-:W-:Y:S01]  /*4810*/  FMUL R41, R41, R0.reuse ;  /* 0x0000000029297220 */ /* 0x080fe20000400000 */
[----:B------:R-:W-:Y:S01]  /*4820*/  F2FP.BF16.F32.PACK_AB R33, RZ, R33 ;  /* 0x00000021ff21723e */ /* 0x000fe200000010ff */
[-C--:B------:R-:W-:Y:S01]  /*4830*/  FMUL R42, R42, R0.reuse ;  /* 0x000000002a2a7220 */ /* 0x080fe20000400000 */
[----:B------:R0:W-:Y:S01]  /*4840*/  @P1 STG.E.U16 desc[UR12][R6.64+0x10], R30 ;  /* 0x0000101e06001986 */ /* 0x0001e2000c10150c */
[----:B------:R-:W-:Y:S01]  /*4850*/  ISETP.GT.AND P1, PT, R10, 0x8, P0 ;  /* 0x000000080a00780c */ /* 0x000fe20000724270 */
[----:B------:R-:W-:Y:S01]  /*4860*/  FMUL R43, R43, R0 ;  /* 0x000000002b2b7220 */ /* 0x000fe20000400000 */
[----:B------:R-:W-:Y:S01]  /*4870*/  F2FP.BF16.F32.PACK_AB R34, RZ, R34 ;  /* 0x00000022ff22723e */ /* 0x000fe200000010ff */
[-C--:B------:R-:W-:Y:S01]  /*4880*/  FMUL R44, R44, R0.reuse ;  /* 0x000000002c2c7220 */ /* 0x080fe20000400000 */
[----:B------:R-:W-:Y:S01]  /*4890*/  F2FP.BF16.F32.PACK_AB R35, RZ, R35 ;  /* 0x00000023ff23723e */ /* 0x000fe200000010ff */
[-C--:B------:R-:W-:Y:S01]  /*48a0*/  FMUL R45, R45, R0.reuse ;  /* 0x000000002d2d7220 */ /* 0x080fe20000400000 */
[----:B------:R-:W-:Y:S01]  /*48b0*/  ISETP.GT.AND P0, PT, R2, 0x19, PT ;  /* 0x000000190200780c */ /* 0x000fe20003f04270 */
[----:B------:R-:W-:Y:S01]  /*48c0*/  FMUL R46, R46, R0 ;  /* 0x000000002e2e7220 */ /* 0x000fe20000400000 */
[----:B------:R-:W-:Y:S01]  /*48d0*/  F2FP.BF16.F32.PACK_AB R36, RZ, R36 ;  /* 0x00000024ff24723e */ /* 0x000fe200000010ff */
[----:B------:R-:W-:Y:S01]  /*48e0*/  FMUL R47, R47, R0 ;  /* 0x000000002f2f7220 */ /* 0x000fe20000400000 */
[----:B------:R-:W-:Y:S01]  /*48f0*/  F2FP.BF16.F32.PACK_AB R37, RZ, R37 ;  /* 0x00000025ff25723e */ /* 0x000fe200000010ff */
[--C-:B0-----:R-:W-:Y:S01]  /*4900*/  @P2 IMAD.MOV.U32 R6, RZ, RZ, R16.reuse ;  /* 0x000000ffff062224 */ /* 0x101fe200078e0010 */
[----:B------:R-:W-:Y:S01]  /*4910*/  F2FP.BF16.F32.PACK_AB R38, RZ, R38 ;  /* 0x00000026ff26723e */ /* 0x000fe200000010ff */
[--C-:B------:R-:W-:Y:S01]  /*4920*/  @P2 IMAD.MOV.U32 R7, RZ, RZ, R17.reuse ;  /* 0x000000ffff072224 */ /* 0x100fe200078e0011 */
[----:B------:R-:W-:Y:S01]  /*4930*/  F2FP.BF16.F32.PACK_AB R39, RZ, R39 ;  /* 0x00000027ff27723e */ /* 0x000fe200000010ff */
[----:B------:R-:W-:Y:S01]  /*4940*/  FMUL R48, R48, R0 ;  /* 0x0000000030307220 */ /* 0x000fe20000400000 */
[----:B------:R-:W-:Y:S01]  /*4950*/  F2FP.BF16.F32.PACK_AB R40, RZ, R40 ;  /* 0x00000028ff28723e */ /* 0x000fe200000010ff */
[-C--:B------:R-:W-:Y:S01]  /*4960*/  FMUL R49, R49, R0.reuse ;  /* 0x0000000031317220 */ /* 0x080fe20000400000 */
[----:B------:R0:W-:Y:S01]  /*4970*/  @P2 STG.E.U16 desc[UR12][R6.64+0x12], R31 ;  /* 0x0000121f06002986 */ /* 0x0001e2000c10150c */
[----:B------:R-:W-:Y:S01]  /*4980*/  ISETP.GT.AND P2, PT, R2, 0x18, PT ;  /* 0x000000180200780c */ /* 0x000fe20003f44270 */
[-C--:B------:R-:W-:Y:S01]  /*4990*/  FMUL R50, R50, R0.reuse ;  /* 0x0000000032327220 */ /* 0x080fe20000400000 */
[----:B------:R-:W-:Y:S01]  /*49a0*/  F2FP.BF16.F32.PACK_AB R41, RZ, R41 ;  /* 0x00000029ff29723e */ /* 0x000fe200000010ff */
[----:B------:R-:W-:Y:S01]  /*49b0*/  @P4 STG.E.U16 desc[UR12][R4.64+0x20], R32 ;  /* 0x0000202004004986 */ /* 0x000fe2000c10150c */
[C---:B------:R-:W-:Y:S01]  /*49c0*/  ISETP.GT.AND P4, PT, R10.reuse, RZ, P2 ;  /* 0x000000ff0a00720c */ /* 0x040fe20001784270 */
[-C--:B------:R-:W-:Y:S01]  /*49d0*/  FMUL R51, R51, R0.reuse ;  /* 0x0000000033337220 */ /* 0x080fe20000400000 */
[C---:B------:R-:W-:Y:S01]  /*49e0*/  ISETP.GT.AND P2, PT, R10.reuse, 0x8, P2 ;  /* 0x000000080a00780c */ /* 0x040fe20001744270 */
[----:B------:R-:W-:Y:S01]  /*49f0*/  @P5 STG.E.U16 desc[UR12][R4.64+0x22], R33 ;  /* 0x0000222104005986 */ /* 0x000fe2000c10150c */
[----:B------:R-:W-:Y:S01]  /*4a00*/  ISETP.GT.AND P5, PT, R10, RZ, P0 ;  /* 0x000000ff0a00720c */ /* 0x000fe200007a4270 */
[----:B------:R-:W-:Y:S01]  /*4a10*/  FMUL R52, R52, R0 ;  /* 0x0000000034347220 */ /* 0x000fe20000400000 */
[----:B------:R-:W-:Y:S01]  /*4a20*/  F2FP.BF16.F32.PACK_AB R42, RZ, R42 ;  /* 0x0000002aff2a723e */ /* 0x000fe200000010ff */
[--C-:B0-----:R-:W-:Y:S01]  /*4a30*/  @P3 IMAD.MOV.U32 R6, RZ, RZ, R16.reuse ;  /* 0x000000ffff063224 */ /* 0x101fe200078e0010 */
[----:B------:R-:W-:Y:S01]  /*4a40*/  F2FP.BF16.F32.PACK_AB R43, RZ, R43 ;  /* 0x0000002bff2b723e */ /* 0x000fe200000010ff */
[--C-:B------:R-:W-:Y:S01]  /*4a50*/  @P3 IMAD.MOV.U32 R7, RZ, RZ, R17.reuse ;  /* 0x000000ffff073224 */ /* 0x100fe200078e0011 */
[----:B------:R-:W-:Y:S01]  /*4a60*/  F2FP.BF16.F32.PACK_AB R44, RZ, R44 ;  /* 0x0000002cff2c723e */ /* 0x000fe200000010ff */
[-C--:B------:R-:W-:Y:S01]  /*4a70*/  FMUL R53, R53, R0.reuse ;  /* 0x0000000035357220 */ /* 0x080fe20000400000 */
[----:B------:R-:W-:Y:S01]  /*4a80*/  F2FP.BF16.F32.PACK_AB R45, RZ, R45 ;  /* 0x0000002dff2d723e */ /* 0x000fe200000010ff */
[-C--:B------:R-:W-:Y:S01]  /*4a90*/  FMUL R54, R54, R0.reuse ;  /* 0x0000000036367220 */ /* 0x080fe20000400000 */
[----:B------:R0:W-:Y:S01]  /*4aa0*/  @P3 STG.E.U16 desc[UR12][R6.64+0x20], R34 ;  /* 0x0000202206003986 */ /* 0x0001e2000c10150c */
[----:B------:R-:W-:Y:S01]  /*4ab0*/  ISETP.GT.AND P3, PT, R2, 0x20, PT ;  /* 0x000000200200780c */ /* 0x000fe20003f64270 */
[----:B------:R-:W-:Y:S01]  /*4ac0*/  FMUL R55, R55, R0 ;  /* 0x0000000037377220 */ /* 0x000fe20000400000 */
[----:B------:R-:W-:Y:S01]  /*4ad0*/  F2FP.BF16.F32.PACK_AB R46, RZ, R46 ;  /* 0x0000002eff2e723e */ /* 0x000fe200000010ff */
[-C--:B------:R-:W-:Y:S01]  /*4ae0*/  FMUL R56, R56, R0.reuse ;  /* 0x0000000038387220 */ /* 0x080fe20000400000 */
[----:B------:R-:W-:Y:S01]  /*4af0*/  F2FP.BF16.F32.PACK_AB R47, RZ, R47 ;  /* 0x0000002fff2f723e */ /* 0x000fe200000010ff */
[----:B------:R-:W-:Y:S01]  /*4b00*/  FMUL R57, R57, R0 ;  /* 0x0000000039397220 */ /* 0x000fe20000400000 */
[----:B------:R-:W-:Y:S01]  /*4b10*/  F2FP.BF16.F32.PACK_AB R48, RZ, R48 ;  /* 0x00000030ff30723e */ /* 0x000fe200000010ff */
[-C--:B------:R-:W-:Y:S01]  /*4b20*/  FMUL R58, R58, R0.reuse ;  /* 0x000000003a3a7220 */ /* 0x080fe20000400000 */
[----:B------:R-:W-:Y:S01]  /*4b30*/  F2FP.BF16.F32.PACK_AB R49, RZ, R49 ;  /* 0x00000031ff31723e */ /* 0x000fe200000010ff */
        /* <DEDUP_REMOVED lines=10> */
[----:B------:R-:W-:Y:S01]  /*4be0*/  ISETP.GT.AND P1, PT, R10, 0x8, P0 ;  /* 0x000000080a00780c */ /* 0x000fe20000724270 */
[-C--:B------:R-:W-:Y:S01]  /*4bf0*/  FMUL R62, R62, R0.reuse ;  /* 0x000000003e3e7220 */ /* 0x080fe20000400000 */
[----:B------:R-:W-:Y:S01]  /*4c00*/  ISETP.GT.AND P0, PT, R2, 0x21, PT ;  /* 0x000000210200780c */ /* 0x000fe20003f04270 */
        /* <DEDUP_REMOVED lines=65> */
[----:B0-----:R-:W-:Y:S01]  /*5020*/  @P1 IMAD.MOV.U32 R6, RZ, RZ, R16 ;  /* 0x000000ffff061224 */ /* 0x001fe200078e0010 */
[----:B------:R-:W-:Y:S01]  /*5030*/  F2FP.BF16.F32.PACK_AB R75, RZ, R75 ;  /* 0x0000004bff4b723e */ /* 0x000fe200000010ff */
[----:B------:R-:W-:Y:S01]  /*5040*/  @P1 IMAD.MOV.U32 R7, RZ, RZ, R17 ;  /* 0x000000ffff071224 */ /* 0x000fe200078e0011 */
        /* <DEDUP_REMOVED lines=10> */
[----:B------:R-:W-:Y:S01]  /*50f0*/  FMUL R0, R87, R0 ;  /* 0x0000000057007220 */ /* 0x000fe20000400000 */
[C---:B------:R-:W-:Y:S01]  /*5100*/  ISETP.GT.AND P3, PT, R10.reuse, 0x8, P3 ;  /* 0x000000080a00780c */ /* 0x040fe20001f64270 */
[----:B------:R-:W-:Y:S01]  /*5110*/  @P5 STG.E.U16 desc[UR12][R4.64+0x52], R45 ;  /* 0x0000522d04005986 */ /* 0x000fe2000c10150c */
[----:B------:R-:W-:-:S02]  /*5120*/  ISETP.GT.AND P5, PT, R10, RZ, P0 ;  /* 0x000000ff0a00720c */ /* 0x000fc400007a4270 */
[----:B------:R-:W-:Y:S01]  /*5130*/  F2FP.BF16.F32.PACK_AB R78, RZ, R78 ;  /* 0x0000004eff4e723e */ /* 0x000fe200000010ff */
[----:B0-----:R-:W-:Y:S01]  /*5140*/  @P2 IMAD.MOV.U32 R6, RZ, RZ, R16 ;  /* 0x000000ffff062224 */ /* 0x001fe200078e0010 */
[----:B------:R-:W-:Y:S01]  /*5150*/  F2FP.BF16.F32.PACK_AB R79, RZ, R79 ;  /* 0x0000004fff4f723e */ /* 0x000fe200000010ff */
[----:B------:R-:W-:Y:S01]  /*5160*/  @P2 IMAD.MOV.U32 R7, RZ, RZ, R17 ;  /* 0x000000ffff072224 */ /* 0x000fe200078e0011 */
[----:B------:R-:W-:Y:S02]  /*5170*/  F2FP.BF16.F32.PACK_AB R80, RZ, R80 ;  /* 0x00000050ff50723e */ /* 0x000fe400000010ff */
[----:B------:R-:W-:Y:S02]  /*5180*/  F2FP.BF16.F32.PACK_AB R81, RZ, R81 ;  /* 0x00000051ff51723e */ /* 0x000fe400000010ff */
[----:B------:R0:W-:Y:S01]  /*5190*/  @P2 STG.E.U16 desc[UR12][R6.64+0x50], R46 ;  /* 0x0000502e06002986 */ /* 0x0001e2000c10150c */
[----:B------:R-:W-:Y:S02]  /*51a0*/  ISETP.GT.AND P2, PT, R2, 0x38, PT ;  /* 0x000000380200780c */ /* 0x000fe40003f44270 */
[----:B------:R-:W-:-:S02]  /*51b0*/  F2FP.BF16.F32.PACK_AB R82, RZ, R82 ;  /* 0x00000052ff52723e */ /* 0x000fc400000010ff */
[----:B------:R-:W-:Y:S02]  /*51c0*/  F2FP.BF16.F32.PACK_AB R83, RZ, R83 ;  /* 0x00000053ff53723e */ /* 0x000fe400000010ff */
[----:B------:R-:W-:Y:S02]  /*51d0*/  F2FP.BF16.F32.PACK_AB R84, RZ, R84 ;  /* 0x00000054ff54723e */ /* 0x000fe400000010ff */
[----:B------:R-:W-:Y:S02]  /*51e0*/  F2FP.BF16.F32.PACK_AB R85, RZ, R85 ;  /* 0x00000055ff55723e */ /* 0x000fe400000010ff */
[----:B------:R-:W-:Y:S01]  /*51f0*/  F2FP.BF16.F32.PACK_AB R86, RZ, R86 ;  /* 0x00000056ff56723e */ /* 0x000fe200000010ff */
[----:B0-----:R-:W-:Y:S02]  /*5200*/  @P1 IMAD.MOV.U32 R6, RZ, RZ, R16 ;  /* 0x000000ffff061224 */ /* 0x001fe400078e0010 */
[----:B------:R-:W-:-:S05]  /*5210*/  @P1 IMAD.MOV.U32 R7, RZ, RZ, R17 ;  /* 0x000000ffff071224 */ /* 0x000fca00078e0011 */
[----:B------:R0:W-:Y:S01]  /*5220*/  @P1 STG.E.U16 desc[UR12][R6.64+0x52], R47 ;  /* 0x0000522f06001986 */ /* 0x0001e2000c10150c */
[----:B------:R-:W-:Y:S02]  /*5230*/  ISETP.GT.AND P1, PT, R10, 0x8, P0 ;  /* 0x000000080a00780c */ /* 0x000fe40000724270 */
[----:B------:R-:W-:Y:S01]  /*5240*/  ISETP.GT.AND P0, PT, R2, 0x39, PT ;  /* 0x000000390200780c */ /* 0x000fe20003f04270 */
[----:B------:R-:W-:Y:S01]  /*5250*/  @P4 STG.E.U16 desc[UR12][R4.64+0x60], R48 ;  /* 0x0000603004004986 */ /* 0x000fe2000c10150c */
[C---:B------:R-:W-:Y:S02]  /*5260*/  ISETP.GT.AND P4, PT, R10.reuse, RZ, P2 ;  /* 0x000000ff0a00720c */ /* 0x040fe40001784270 */
[C---:B------:R-:W-:Y:S01]  /*5270*/  ISETP.GT.AND P2, PT, R10.reuse, 0x8, P2 ;  /* 0x000000080a00780c */ /* 0x040fe20001744270 */
[----:B------:R-:W-:Y:S01]  /*5280*/  @P5 STG.E.U16 desc[UR12][R4.64+0x62], R49 ;  /* 0x0000623104005986 */ /* 0x000fe2000c10150c */
[----:B------:R-:W-:Y:S01]  /*5290*/  ISETP.GT.AND P5, PT, R10, RZ, P0 ;  /* 0x000000ff0a00720c */ /* 0x000fe200007a4270 */
[----:B0-----:R-:W-:-:S02]  /*52a0*/  @P3 IMAD.MOV.U32 R6, RZ, RZ, R16 ;  /* 0x000000ffff063224 */ /* 0x001fc400078e0010 */
[----:B------:R-:W-:-:S05]  /*52b0*/  @P3 IMAD.MOV.U32 R7, RZ, RZ, R17 ;  /* 0x000000ffff073224 */ /* 0x000fca00078e0011 */
[----:B------:R0:W-:Y:S01]  /*52c0*/  @P3 STG.E.U16 desc[UR12][R6.64+0x60], R50 ;  /* 0x0000603206003986 */ /* 0x0001e2000c10150c */
[----:B------:R-:W-:Y:S01]  /*52d0*/  ISETP.GT.AND P3, PT, R2, 0x40, PT ;  /* 0x000000400200780c */ /* 0x000fe20003f64270 */
        /* <DEDUP_REMOVED lines=37> */
[C---:B------:R-:W-:Y:S02]  /*5530*/  ISETP.GT.AND P5, PT, R10.reuse, RZ, P0 ;  /* 0x000000ff0a00720c */ /* 0x040fe400007a4270 */
[----:B------:R-:W-:Y:S01]  /*5540*/  ISETP.GT.AND P0, PT, R10, 0x8, P0 ;  /* 0x000000080a00780c */ /* 0x000fe20000704270 */
[----:B0-----:R-:W-:-:S02]  /*5550*/  @P2 IMAD.MOV.U32 R6, RZ, RZ, R16 ;  /* 0x000000ffff062224 */ /* 0x001fc400078e0010 */
[----:B------:R-:W-:-:S05]  /*5560*/  @P2 IMAD.MOV.U32 R7, RZ, RZ, R17 ;  /* 0x000000ffff072224 */ /* 0x000fca00078e0011 */
[----:B------:R0:W-:Y:S01]  /*5570*/  @P2 STG.E.U16 desc[UR12][R6.64+0x90], R62 ;  /* 0x0000903e06002986 */ /* 0x0001e2000c10150c */
[----:B------:R-:W-:Y:S01]  /*5580*/  ISETP.GT.AND P2, PT, R2, 0x59, PT ;  /* 0x000000590200780c */ /* 0x000fe20003f44270 */
[----:B0-----:R-:W-:Y:S02]  /*5590*/  @P1 IMAD.MOV.U32 R6, RZ, RZ, R16 ;  /* 0x000000ffff061224 */ /* 0x001fe400078e0010 */
[----:B------:R-:W-:-:S05]  /*55a0*/  @P1 IMAD.MOV.U32 R7, RZ, RZ, R17 ;  /* 0x000000ffff071224 */ /* 0x000fca00078e0011 */
[----:B------:R0:W-:Y:S01]  /*55b0*/  @P1 STG.E.U16 desc[UR12][R6.64+0x92], R63 ;  /* 0x0000923f06001986 */ /* 0x0001e2000c10150c */
[----:B------:R-:W-:-:S03]  /*55c0*/  ISETP.GT.AND P1, PT, R2, 0x58, PT ;  /* 0x000000580200780c */ /* 0x000fc60003f24270 */
[----:B------:R-:W-:Y:S01]  /*55d0*/  @P4 STG.E.U16 desc[UR12][R4.64+0xa0], R64 ;  /* 0x0000a04004004986 */ /* 0x000fe2000c10150c */
[C---:B------:R-:W-:Y:S02]  /*55e0*/  ISETP.GT.AND P4, PT, R10.reuse, RZ, P1 ;  /* 0x000000ff0a00720c */ /* 0x040fe40000f84270 */
[C---:B------:R-:W-:Y:S01]  /*55f0*/  ISETP.GT.AND P1, PT, R10.reuse, 0x8, P1 ;  /* 0x000000080a00780c */ /* 0x040fe20000f24270 */
[----:B------:R-:W-:Y:S01]  /*5600*/  @P5 STG.E.U16 desc[UR12][R4.64+0xa2], R65 ;  /* 0x0000a24104005986 */ /* 0x000fe2000c10150c */
[C---:B------:R-:W-:Y:S02]  /*5610*/  ISETP.GT.AND P5, PT, R10.reuse, RZ, P2 ;  /* 0x000000ff0a00720c */ /* 0x040fe400017a4270 */
[----:B------:R-:W-:Y:S01]  /*5620*/  ISETP.GT.AND P2, PT, R10, 0x8, P2 ;  /* 0x000000080a00780c */ /* 0x000fe20001744270 */
[----:B0-----:R-:W-:Y:S02]  /*5630*/  @P3 IMAD.MOV.U32 R6, RZ, RZ, R16 ;  /* 0x000000ffff063224 */ /* 0x001fe400078e0010 */
        /* <DEDUP_REMOVED lines=15> */
[----:B------:R0:W-:Y:S02]  /*5730*/  @P1 STG.E.U16 desc[UR12][R6.64+0xb0], R70 ;  /* 0x0000b04606001986 */ /* 0x0001e4000c10150c */
[----:B0-----:R-:W-:Y:S02]  /*5740*/  @P2 IMAD.MOV.U32 R6, RZ, RZ, R16 ;  /* 0x000000ffff062224 */ /* 0x001fe400078e0010 */
[----:B------:R-:W-:-:S05]  /*5750*/  @P2 IMAD.MOV.U32 R7, RZ, RZ, R17 ;  /* 0x000000ffff072224 */ /* 0x000fca00078e0011 */
[----:B------:R0:W-:Y:S01]  /*5760*/  @P2 STG.E.U16 desc[UR12][R6.64+0xb2], R71 ;  /* 0x0000b24706002986 */ /* 0x0001e2000c10150c */
[----:B------:R-:W-:-:S03]  /*5770*/  ISETP.GT.AND P2, PT, R2, 0x71, PT ;  /* 0x000000710200780c */ /* 0x000fc60003f44270 */
[----:B------:R-:W-:Y:S01]  /*5780*/  @P4 STG.E.U16 desc[UR12][R4.64+0xc0], R72 ;  /* 0x0000c04804004986 */ /* 0x000fe2000c10150c */
[----:B------:R-:W-:-:S03]  /*5790*/  ISETP.GT.AND P4, PT, R2, 0x68, PT ;  /* 0x000000680200780c */ /* 0x000fc60003f84270 */
[----:B------:R-:W-:Y:S01]  /*57a0*/  @P5 STG.E.U16 desc[UR12][R4.64+0xc2], R73 ;  /* 0x0000c24904005986 */ /* 0x000fe2000c10150c */
[----:B------:R-:W-:Y:S02]  /*57b0*/  ISETP.GT.AND P5, PT, R2, 0x69, PT ;  /* 0x000000690200780c */ /* 0x000fe40003fa4270 */
[C---:B------:R-:W-:Y:S01]  /*57c0*/  ISETP.GT.AND P1, PT, R10.reuse, RZ, P4 ;  /* 0x000000ff0a00720c */ /* 0x040fe20002724270 */
[----:B0-----:R-:W-:Y:S01]  /*57d0*/  @P3 IMAD.MOV.U32 R6, RZ, RZ, R16 ;  /* 0x000000ffff063224 */ /* 0x001fe200078e0010 */
[C---:B------:R-:W-:Y:S01]  /*57e0*/  ISETP.GT.AND P6, PT, R10.reuse, RZ, P5 ;  /* 0x000000ff0a00720c */ /* 0x040fe20002fc4270 */
[----:B------:R-:W-:Y:S01]  /*57f0*/  @P3 IMAD.MOV.U32 R7, RZ, RZ, R17 ;  /* 0x000000ffff073224 */ /* 0x000fe200078e0011 */
[----:B------:R-:W-:-:S04]  /*5800*/  ISETP.GT.AND P4, PT, R10, 0x8, P4 ;  /* 0x000000080a00780c */ /* 0x000fc80002784270 */
[----:B------:R0:W-:Y:S01]  /*5810*/  @P3 STG.E.U16 desc[UR12][R6.64+0xc0], R74 ;  /* 0x0000c04a06003986 */ /* 0x0001e2000c10150c */
[----:B------:R-:W-:-:S06]  /*5820*/  ISETP.GT.AND P3, PT, R2, 0x70, PT ;  /* 0x000000700200780c */ /* 0x000fcc0003f64270 */
[----:B------:R-:W-:Y:S02]  /*5830*/  @P6 IMAD.MOV.U32 R3, RZ, RZ, R5 ;  /* 0x000000ffff036224 */ /* 0x000fe400078e0005 */
[----:B0-----:R-:W-:Y:S02]  /*5840*/  @P0 IMAD.MOV.U32 R6, RZ, RZ, R16 ;  /* 0x000000ffff060224 */ /* 0x001fe400078e0010 */
[----:B------:R-:W-:-:S05]  /*5850*/  @P0 IMAD.MOV.U32 R7, RZ, RZ, R17 ;  /* 0x000000ffff070224 */ /* 0x000fca00078e0011 */
[----:B------:R-:W-:Y:S01]  /*5860*/  @P0 STG.E.U16 desc[UR12][R6.64+0xc2], R75 ;  /* 0x0000c24b06000986 */ /* 0x000fe2000c10150c */
[----:B------:R-:W-:-:S03]  /*5870*/  ISETP.GT.AND P0, PT, R2, 0x79, PT ;  /* 0x000000790200780c */ /* 0x000fc60003f04270 */
[----:B------:R-:W-:Y:S01]  /*5880*/  @P1 STG.E.U16 desc[UR12][R4.64+0xd0], R76 ;  /* 0x0000d04c04001986 */ /* 0x000fe2000c10150c */
[----:B------:R-:W-:Y:S01]  /*5890*/  ISETP.GT.AND P1, PT, R2, 0x78, PT ;  /* 0x000000780200780c */ /* 0x000fe20003f24270 */
[----:B------:R-:W-:-:S05]  /*58a0*/  @P6 IMAD.MOV.U32 R2, RZ, RZ, R4 ;  /* 0x000000ffff026224 */ /* 0x000fca00078e0004 */
[----:B------:R0:W-:Y:S01]  /*58b0*/  @P6 STG.E.U16 desc[UR12][R2.64+0xd2], R77 ;  /* 0x0000d24d02006986 */ /* 0x0001e2000c10150c */
[C---:B------:R-:W-:Y:S02]  /*58c0*/  ISETP.GT.AND P6, PT, R10.reuse, 0x8, P5 ;  /* 0x000000080a00780c */ /* 0x040fe40002fc4270 */
[C---:B------:R-:W-:Y:S02]  /*58d0*/  ISETP.GT.AND P5, PT, R10.reuse, RZ, P3 ;  /* 0x000000ff0a00720c */ /* 0x040fe40001fa4270 */
[----:B------:R-:W-:Y:S01]  /*58e0*/  ISETP.GT.AND P3, PT, R10, 0x8, P3 ;  /* 0x000000080a00780c */ /* 0x000fe20001f64270 */
[----:B0-----:R-:W-:Y:S02]  /*58f0*/  @P4 IMAD.MOV.U32 R2, RZ, RZ, R16 ;  /* 0x000000ffff024224 */ /* 0x001fe400078e0010 */
[----:B------:R-:W-:-:S05]  /*5900*/  @P4 IMAD.MOV.U32 R3, RZ, RZ, R17 ;  /* 0x000000ffff034224 */ /* 0x000fca00078e0011 */
[----:B------:R0:W-:Y:S01]  /*5910*/  @P4 STG.E.U16 desc[UR12][R2.64+0xd0], R78 ;  /* 0x0000d04e02004986 */ /* 0x0001e2000c10150c */
        /* <DEDUP_REMOVED lines=14> */
[----:B------:R0:W-:Y:S02]  /*5a00*/  @P4 STG.E.U16 desc[UR12][R2.64+0xe2], R81 ;  /* 0x0000e25102004986 */ /* 0x0001e4000c10150c */
        /* <DEDUP_REMOVED lines=8> */
[----:B------:R0:W-:Y:S04]  /*5a90*/  @P5 STG.E.U16 desc[UR12][R2.64+0xf0], R84 ;  /* 0x0000f05402005986 */ /* 0x0001e8000c10150c */
[----:B------:R1:W-:Y:S01]  /*5aa0*/  @P6 STG.E.U16 desc[UR12][R4.64+0xf2], R85 ;  /* 0x0000f25504006986 */ /* 0x0003e2000c10150c */
[----:B0-----:R-:W-:Y:S02]  /*5ab0*/  @P1 IMAD.MOV.U32 R2, RZ, RZ, R16 ;  /* 0x000000ffff021224 */ /* 0x001fe400078e0010 */
[----:B------:R-:W-:-:S05]  /*5ac0*/  @P1 IMAD.MOV.U32 R3, RZ, RZ, R17 ;  /* 0x000000ffff031224 */ /* 0x000fca00078e0011 */
[----:B------:R1:W-:Y:S01]  /*5ad0*/  @P1 STG.E.U16 desc[UR12][R2.64+0xf0], R86 ;  /* 0x0000f05602001986 */ /* 0x0003e2000c10150c */
[----:B------:R-:W-:Y:S05]  /*5ae0*/  @!P0 EXIT ;  /* 0x000000000000894d */ /* 0x000fea0003800000 */
[----:B------:R-:W-:-:S05]  /*5af0*/  F2FP.BF16.F32.PACK_AB R0, RZ, R0 ;  /* 0x00000000ff00723e */ /* 0x000fca00000010ff */
[----:B------:R-:W-:Y:S01]  /*5b00*/  STG.E.U16 desc[UR12][R16.64+0xf2], R0 ;  /* 0x0000f20010007986 */ /* 0x000fe2000c10150c */
[----:B------:R-:W-:Y:S05]  /*5b10*/  EXIT ;  /* 0x000000000000794d */ /* 0x000fea0003800000 */
.L_x_10:
[----:B------:R-:W-:-:S13]  /*5b20*/  ISETP.NE.AND P0, PT, R6, RZ, PT ;  /* 0x000000ff0600720c */ /* 0x000fda0003f05270 */
[----:B------:R-:W-:Y:S05]  /*5b30*/  @P0 EXIT ;  /* 0x000000000000094d */ /* 0x000fea0003800000 */
[----:B------:R-:W-:-:S13]  /*5b40*/  ELECT P0, URZ, PT ;  /* 0x00000000003f782f */ /* 0x000fda0003800000 */
[----:B------:R-:W-:Y:S05]  /*5b50*/  @!P0 BRA `(.L_x_147) ;  /* 0x0000000400c08947 */ /* 0x000fea0003800000 */
[----:B------:R-:W-:Y:S02]  /*5b60*/  ISETP.GE.AND P0, PT, R4, 0x1, PT ;  /* 0x000000010400780c */ /* 0x000fe40003f06270 */
[----:B---3-5:R-:W-:-:S04]  /*5b70*/  SHF.R.S32.HI R3, RZ, 0x1f, R8 ;  /* 0x0000001fff037819 */ /* 0x028fc80000011408 */
[----:B-1----:R-:W-:-:S07]  /*5b80*/  LEA.HI R0, R3, R8, RZ, 0x7 ;  /* 0x0000000803007211 */ /* 0x002fce00078f38ff */
[----:B------:R-:W-:Y:S05]  /*5b90*/  @!P0 BRA `(.L_x_147) ;  /* 0x0000000400b08947 */ /* 0x000fea0003800000 */
[----:B------:R-:W0:Y:S01]  /*5ba0*/  S2R R3, SR_CTAID.X ;  /* 0x0000000000037919 */ /* 0x000e220000002500 */
[----:B------:R-:W-:Y:S01]  /*5bb0*/  LOP3.LUT R7, R0, 0xffffff80, RZ, 0xc0, !PT ;  /* 0xffffff8000077812 */ /* 0x000fe200078ec0ff */
[----:B------:R-:W-:Y:S01]  /*5bc0*/  ULDC UR4, c[0x0][0x384] ;  /* 0x0000e10000047ab9 */ /* 0x000fe20000000800 */
[----:B------:R-:W-:Y:S01]  /*5bd0*/  LOP3.LUT P0, RZ, R8, 0x1f, RZ, 0xc0, !PT ;  /* 0x0000001f08ff7812 */ /* 0x000fe2000780c0ff */
[----:B------:R-:W1:Y:S01]  /*5be0*/  S2R R12, SR_CTAID.Y ;  /* 0x00000000000c7919 */ /* 0x000e620000002600 */
[----:B------:R-:W-:Y:S01]  /*5bf0*/  IMAD R0, R10, R11, RZ ;  /* 0x0000000b0a007224 */ /* 0x000fe200078e02ff */
[----:B------:R-:W-:Y:S01]  /*5c00*/  ULDC UR5, c[0x0][0x388] ;  /* 0x0000e20000057ab9 */ /* 0x000fe20000000800 */
[----:B------:R-:W-:Y:S01]  /*5c10*/  IMAD.IADD R7, R8, 0x1, -R7 ;  /* 0x0000000108077824 */ /* 0x000fe200078e0a07 */
[----:B------:R-:W-:Y:S01]  /*5c20*/  LOP3.LUT R20, R2, 0x2, RZ, 0xfc, !PT ;  /* 0x0000000202147812 */ /* 0x000fe200078efcff */
[----:B------:R-:W-:Y:S01]  /*5c30*/  IMAD.MOV.U32 R6, RZ, RZ, RZ ;  /* 0x000000ffff067224 */ /* 0x000fe200078e00ff */
[----:B------:R-:W-:Y:S01]  /*5c40*/  CS2R R8, SRZ ;  /* 0x0000000000087805 */ /* 0x000fe2000001ff00 */
[----:B------:R-:W-:Y:S01]  /*5c50*/  IMAD.MOV.U32 R10, RZ, RZ, RZ ;  /* 0x000000ffff0a7224 */ /* 0x000fe200078e00ff */
[----:B------:R-:W-:Y:S01]  /*5c60*/  ISETP.NE.AND P1, PT, R7, RZ, PT ;  /* 0x000000ff0700720c */ /* 0x000fe20003f25270 */
[----:B------:R-:W-:Y:S01]  /*5c70*/  IMAD R0, R5, R0, 0x1 ;  /* 0x0000000105007424 */ /* 0x000fe200078e0200 */
[----:B------:R-:W-:Y:S01]  /*5c80*/  ISETP.NE.OR P0, PT, R7, RZ, !P0 ;  /* 0x000000ff0700720c */ /* 0x000fe20004705670 */
[----:B------:R-:W-:-:S02]  /*5c90*/  IMAD.MOV.U32 R7, RZ, RZ, 0x1 ;  /* 0x00000001ff077424 */ /* 0x000fc400078e00ff */
[----:B0-----:R-:W-:-:S04]  /*5ca0*/  IMAD.SHL.U32 R18, R3, 0x40, RZ ;  /* 0x0000004003127824 */ /* 0x001fc800078e00ff */
[----:B------:R-:W-:-:S04]  /*5cb0*/  IMAD.HI.U32 R3, R18, UR4, RZ ;  /* 0x0000000412037c27 */ /* 0x000fc8000f8e00ff */
[----:B-1----:R-:W-:Y:S01]  /*5cc0*/  IMAD.SHL.U32 R19, R12, 0x80, RZ ;  /* 0x000000800c137824 */ /* 0x002fe200078e00ff */
[----:B------:R-:W-:-:S07]  /*5cd0*/  SHF.R.U32.HI R3, RZ, UR5, R3 ;  /* 0x00000005ff037c19 */ /* 0x000fce0008011603 */
.L_x_151:
[----:B------:R-:W0:Y:S01]  /*5ce0*/  S2R R12, SR_CgaCtaId ;  /* 0x00000000000c7919 */ /* 0x000e220000008800 */
[----:B------:R-:W-:-:S04]  /*5cf0*/  MOV R11, 0x400 ;  /* 0x00000400000b7802 */ /* 0x000fc80000000f00 */
[----:B0-----:R-:W-:Y:S02]  /*5d00*/  LEA R21, R12, R11, 0x18 ;  /* 0x0000000b0c157211 */ /* 0x001fe400078ec0ff */
[----:B------:R-:W-:-:S03]  /*5d10*/  SHF.L.U32 R11, R7, 0x1f, RZ ;  /* 0x0000001f070b7819 */ /* 0x000fc600000006ff */
[----:B------:R-:W-:-:S07]  /*5d20*/  IMAD R12, R6, 0x8, R21 ;  /* 0x00000008060c7824 */ /* 0x000fce00078e0215 */
.L_x_148:
[----:B0-----:R0:W1:Y:S02]  /*5d30*/  SYNCS.PHASECHK.TRANS64.TRYWAIT P2, [R12+URZ+0x36090], R11 ;  /* 0x0360900b0c0075a7 */ /* 0x001064000804017f */
[----:B-1----:R-:W-:Y:S05]  /*5d40*/  @!P2 NANOSLEEP.SYNCS 0x989680 ;  /* 0x009896800000a95d */ /* 0x002fea0003900000 */
[----:B------:R-:W1:Y:S02]  /*5d50*/  @!P2 SYNCS.PHASECHK.TRANS64 P2, [R12+URZ+0x36090], R11 ;  /* 0x0360900b0c00a5a7 */ /* 0x000e64000804007f */
[----:B-1----:R-:W-:Y:S05]  /*5d60*/  @!P2 BRA `(.L_x_148) ;  /* 0xfffffffc00f0a947 */ /* 0x002fea000383ffff */
[----:B0-----:R-:W0:Y:S02]  /*5d70*/  @!P1 LDC R11, c[0x0][0x500] ;  /* 0x00014000ff0b9b82 */ /* 0x001e240000000800 */
[----:B0-----:R0:W-:Y:S02]  /*5d80*/  @!P1 SYNCS.ARRIVE.TRANS64 RZ, [R12+URZ+0x36000], R11 ;  /* 0x0360000b0cff99a7 */ /* 0x0011e4000800003f */
[----:B0-----:R-:W-:-:S04]  /*5d90*/  PRMT R11, R20, 0x9910, RZ ;  /* 0x00009910140b7816 */ /* 0x001fc800000000ff */
[----:B------:R-:W-:-:S13]  /*5da0*/  ISETP.NE.AND P2, PT, R11, 0x2, PT ;  /* 0x000000020b00780c */ /* 0x000fda0003f45270 */
[----:B------:R-:W-:Y:S05]  /*5db0*/  @P2 BRA `(.L_x_149) ;  /* 0x0000000000042947 */ /* 0x000fea0003800000 */
[----:B------:R-:W-:Y:S01]  /*5dc0*/  BPT.TRAP 0x1 ;  /* 0x000000040000795c */ /* 0x000fe20000300000 */
.L_x_149:
[----:B------:R-:W-:Y:S05]  /*5dd0*/  @P0 BRA `(.L_x_150) ;  /* 0x0000000000040947 */ /* 0x000fea0003800000 */
[----:B------:R-:W-:Y:S01]  /*5de0*/  BPT.TRAP 0x1 ;  /* 0x000000040000795c */ /* 0x000fe20000300000 */
.L_x_150:
[----:B------:R-:W0:Y:S01]  /*5df0*/  LDC R13, c[0x0][0x380] ;  /* 0x0000e000ff0d7b82 */ /* 0x000e220000000800 */
[----:B------:R-:W-:Y:S01]  /*5e00*/  R2UR UR4, R3 ;  /* 0x00000000030472ca */ /* 0x000fe200000e0000 */
[----:B------:R-:W-:Y:S01]  /*5e10*/  ULDC UR20, c[0x0][0x38c] ;  /* 0x0000e30000147ab9 */ /* 0x000fe20000000800 */
[----:B------:R-:W-:Y:S01]  /*5e20*/  R2UR UR5, R18 ;  /* 0x00000000120572ca */ /* 0x000fe200000e0000 */
[----:B------:R-:W-:Y:S01]  /*5e30*/  UISETP.NE.AND UP0, UPT, UR20, 0x1, UPT ;  /* 0x000000011400788c */ /* 0x000fe2000bf05270 */
[----:B------:R-:W-:Y:S01]  /*5e40*/  R2UR UR17, R12 ;  /* 0x000000000c1172ca */ /* 0x000fe200000e0000 */
[C---:B------:R-:W-:Y:S01]  /*5e50*/  VIADD R12, R10.reuse, 0x1 ;  /* 0x000000010a0c7836 */ /* 0x040fe20000000000 */
[----:B------:R-:W-:Y:S01]  /*5e60*/  R2UR UR18, R10 ;  /* 0x000000000a1272ca */ /* 0x000fe200000e0000 */
[----:B------:R-:W1:Y:S01]  /*5e70*/  LDC.64 R14, c[0x0][0x3b8] ;  /* 0x0000ee00ff0e7b82 */ /* 0x000e620000000a00 */
[----:B------:R-:W-:Y:S01]  /*5e80*/  R2UR UR9, R21 ;  /* 0x00000000150972ca */ /* 0x000fe200000e0000 */
[----:B------:R-:W-:Y:S01]  /*5e90*/  VIADD R0, R0, 0xffffffff ;  /* 0xffffffff00007836 */ /* 0x000fe20000000000 */
[----:B------:R-:W-:Y:S01]  /*5ea0*/  R2UR UR16, R6 ;  /* 0x00000000061072ca */ /* 0x000fe200000e0000 */
[----:B------:R-:W-:Y:S01]  /*5eb0*/  ULDC.64 UR24, c[0x0][0x198] ;  /* 0x0000660000187ab9 */ /* 0x000fe20000000a00 */
[----:B------:R-:W-:Y:S01]  /*5ec0*/  R2UR UR12, R9 ;  /* 0x00000000090c72ca */ /* 0x000fe200000e0000 */
[----:B------:R-:W-:Y:S01]  /*5ed0*/  ULDC.64 UR14, c[0x0][0x3b0] ;  /* 0x0000ec00000e7ab9 */ /* 0x000fe20000000a00 */
[----:B------:R-:W-:Y:S01]  /*5ee0*/  @UP0 ULDC.64 UR10, c[0x0][0x390] ;  /* 0x0000e400000a0ab9 */ /* 0x000fe20000000a00 */
[----:B------:R-:W1:Y:S01]  /*5ef0*/  LDC.64 R16, c[0x0][0x3d8] ;  /* 0x0000f600ff107b82 */ /* 0x000e620000000a00 */
[----:B------:R-:W-:Y:S01]  /*5f00*/  R2UR UR13, R8 ;  /* 0x00000000080d72ca */ /* 0x000fe200000e0000 */
[----:B------:R-:W-:Y:S01]  /*5f10*/  ULDC.64 UR22, c[0x0][0x3d0] ;  /* 0x0000f40000167ab9 */ /* 0x000fe20000000a00 */
[----:B------:R-:W-:Y:S01]  /*5f20*/  ISETP.GT.AND P5, PT, R0, 0x1, PT ;  /* 0x000000010000780c */ /* 0x000fe20003fa4270 */
[----:B------:R-:W-:-:S02]  /*5f30*/  USHF.L.U32 UR18, UR18, 0x5, URZ ;  /* 0x0000000512127899 */ /* 0x000fc4000800063f */
[----:B------:R-:W-:Y:S01]  /*5f40*/  UIADD3 UR17, UR17, 0x36000, URZ ;  /* 0x0003600011117890 */ /* 0x000fe2000fffe03f */
[----:B0-----:R-:W-:Y:S01]  /*5f50*/  ISETP.NE.AND P2, PT, R13, 0x1, PT ;  /* 0x000000010d00780c */ /* 0x001fe20003f45270 */
[----:B------:R-:W-:Y:S01]  /*5f60*/  ULEA UR16, UR16, UR9, 0xc ;  /* 0x0000000910107291 */ /* 0x000fe2000f8e603f */
[----:B------:R-:W-:Y:S01]  /*5f70*/  UMOV UR26, 0x0 ;  /* 0x00000000001a7882 */ /* 0x000fe20000000000 */
[----:B------:R-:W-:-:S03]  /*5f80*/  UMOV UR27, 0x10000000 ;  /* 0x10000000001b7882 */ /* 0x000fc60000000000 */
[----:B------:R-:W-:-:S07]  /*5f90*/  UMOV UR9, UR17 ;  /* 0x0000001100097c82 */ /* 0x000fce0008000000 */
[----:B------:R-:W-:Y:S01]  /*5fa0*/  @P2 IMAD.U32 R11, RZ, RZ, UR4 ;  /* 0x00000004ff0b2e24 */ /* 0x000fe2000f8e00ff */
[----:B------:R-:W-:Y:S01]  /*5fb0*/  UIADD3 UR4, UP1, UR24, 0xf0, URZ ;  /* 0x000000f018047890 */ /* 0x000fe2000ff3e03f */
[----:B-1----:R-:W-:Y:S01]  /*5fc0*/  IMAD R10, R8, R15, R17 ;  /* 0x0000000f080a7224 */ /* 0x002fe200078e0211 */
[----:B------:R-:W-:Y:S02]  /*5fd0*/  UIADD3 UR24, UP2, UR24, 0x1f0, URZ ;  /* 0x000001f018187890 */ /* 0x000fe4000ff5e03f */
[----:B------:R-:W-:Y:S01]  /*5fe0*/  @P2 R2UR UR5, R11 ;  /* 0x000000000b0522ca */ /* 0x000fe200000e0000 */
[----:B------:R-:W-:Y:S01]  /*5ff0*/  IMAD R11, R6, 0x2000, R21 ;  /* 0x00002000060b7824 */ /* 0x000fe200078e0215 */
[----:B------:R-:W-:Y:S01]  /*6000*/  ISETP.NE.AND P2, PT, R12, R5, PT ;  /* 0x000000050c00720c */ /* 0x000fe20003f45270 */
[----:B------:R-:W-:-:S03]  /*6010*/  VIADD R6, R6, 0x1 ;  /* 0x0000000106067836 */ /* 0x000fc60000000000 */
[----:B------:R-:W-:Y:S01]  /*6020*/  R2UR UR8, R11 ;  /* 0x000000000b0872ca */ /* 0x000fe200000e0000 */
[----:B------:R-:W-:Y:S01]  /*6030*/  IMAD R11, R9, R14, R16 ;  /* 0x0000000e090b7224 */ /* 0x000fe200078e0210 */
[C---:B------:R-:W-:Y:S01]  /*6040*/  ISETP.NE.AND P4, PT, R6.reuse, 0x12, PT ;  /* 0x000000120600780c */ /* 0x040fe20003f85270 */
[----:B------:R-:W0:Y:S03]  /*6050*/  LDC R14, c[0x0][0x3c8] ;  /* 0x0000f200ff0e7b82 */ /* 0x000e260000000800 */
[----:B------:R-:W-:Y:S01]  /*6060*/  PRMT R10, R11, 0x40, R10 ;  /* 0x000000400b0a7816 */ /* 0x000fe2000000000a */
[----:B------:R-:W-:Y:S01]  /*6070*/  UIADD3 UR6, -UR5, URZ, URZ ;  /* 0x0000003f05067290 */ /* 0x000fe2000fffe13f */
[----:B------:R-:W-:Y:S01]  /*6080*/  VIADD R11, R9, 0x1 ;  /* 0x00000001090b7836 */ /* 0x000fe20000000000 */
[----:B------:R-:W-:Y:S01]  /*6090*/  UMOV UR21, UR5 ;  /* 0x0000000500157c82 */ /* 0x000fe20008000000 */
[----:B------:R-:W-:Y:S01]  /*60a0*/  @P2 IMAD.MOV R11, RZ, RZ, R9 ;  /* 0x000000ffff0b2224 */ /* 0x000fe200078e0209 */
[----:B------:R-:W-:-:S02]  /*60b0*/  SEL R6, R6, RZ, P4 ;  /* 0x000000ff06067207 */ /* 0x000fc40002000000 */
[----:B------:R-:W-:Y:S01]  /*60c0*/  IMAD R13, R13, UR6, R18 ;  /* 0x000000060d0d7c24 */ /* 0x000fe2000f8e0212 */
[----:B------:R-:W-:Y:S02]  /*60d0*/  UIMAD.WIDE.U32 UR6, UR5, UR10, URZ ;  /* 0x0000000a050672a5 */ /* 0x000fe4000f8e003f */
[----:B------:R-:W-:Y:S02]  /*60e0*/  UIADD3 UR8, UR8, 0x12000, URZ ;  /* 0x0001200008087890 */ /* 0x000fe4000fffe03f */
[----:B------:R-:W-:Y:S01]  /*60f0*/  @UP0 USHF.R.U32.HI UR21, URZ, UR11, UR7 ;  /* 0x0000000b3f150299 */ /* 0x000fe20008011607 */
[----:B------:R-:W-:Y:S01]  /*6100*/  R2UR UR19, R13 ;  /* 0x000000000d1372ca */ /* 0x000fe200000e0000 */
[----:B------:R-:W-:Y:S01]  /*6110*/  UMOV UR10, UR18 ;  /* 0x00000012000a7c82 */ /* 0x000fe20008000000 */
[----:B------:R-:W-:Y:S01]  /*6120*/  R2UR UR7, R10 ;  /* 0x000000000a0772ca */ /* 0x000fe200000e0000 */
[----:B------:R-:W-:Y:S01]  /*6130*/  UIADD3 UR6, -UR21, URZ, URZ ;  /* 0x0000003f15067290 */ /* 0x000fe2000fffe13f */
[----:B------:R-:W-:Y:S01]  /*6140*/  R2UR UR11, R19 ;  /* 0x00000000130b72ca */ /* 0x000fe200000e0000 */
[----:B------:R-:W-:Y:S01]  /*6150*/  VIADD R13, R8, 0x1 ;  /* 0x00000001080d7836 */ /* 0x000fe20000000000 */
[----:B------:R-:W-:Y:S01]  /*6160*/  SEL R10, RZ, 0x1, P4 ;  /* 0x00000001ff0a7807 */ /* 0x000fe20002000000 */
[----:B------:R-:W-:Y:S01]  /*6170*/  UIMAD UR20, UR20, UR6, UR5 ;  /* 0x00000006141472a4 */ /* 0x000fe2000f8e0205 */
[----:B0-----:R-:W-:Y:S01]  /*6180*/  ISETP.NE.AND P3, PT, R11, R14, PT ;  /* 0x0000000e0b00720c */ /* 0x001fe20003f65270 */
[----:B------:R-:W-:Y:S01]  /*6190*/  UIADD3.X UR5, URZ, UR25, URZ, UP1, !UPT ;  /* 0x000000193f057290 */ /* 0x000fe20008ffe43f */
[----:B------:R-:W-:Y:S01]  /*61a0*/  LOP3.LUT R7, R7, R10, RZ, 0x3c, !PT ;  /* 0x0000000a07077212 */ /* 0x000fe200078e3cff */
[----:B------:R-:W-:Y:S01]  /*61b0*/  UIMAD UR20, UR20, UR15, UR23 ;  /* 0x0000000f141472a4 */ /* 0x000fe2000f8e0217 */
[----:B------:R-:W-:Y:S01]  /*61c0*/  SEL R10, R12, RZ, P2 ;  /* 0x000000ff0c0a7207 */ /* 0x000fe20001000000 */
[----:B------:R-:W-:Y:S01]  /*61d0*/  UIMAD UR19, UR19, UR14, UR22 ;  /* 0x0000000e131372a4 */ /* 0x000fe2000f8e0216 */
[----:B------:R-:W-:Y:S01]  /*61e0*/  SEL R9, R11, RZ, P3 ;  /* 0x000000ff0b097207 */ /* 0x000fe20001800000 */
[----:B------:R-:W-:-:S02]  /*61f0*/  UPRMT UR6, UR7, 0x5410, URZ ;  /* 0x0000541007067896 */ /* 0x000fc4000800003f */
[----:B------:R-:W-:-:S04]  /*6200*/  UIADD3.X UR25, URZ, UR25, URZ, UP2, !UPT ;  /* 0x000000193f197290 */ /* 0x000fc800097fe43f */
[----:B------:R-:W-:-:S03]  /*6210*/  @P3 IMAD.MOV R13, RZ, RZ, R8 ;  /* 0x000000ffff0d3224 */ /* 0x000fc600078e0208 */
[----:B------:R0:W-:Y:S01]  /*6220*/  UTMALDG.4D.IM2COL [UR16], [UR4], UR6 ;  /* 0x00000010040073b4 */ /* 0x0001e20008058006 */
[----:B------:R-:W-:Y:S01]  /*6230*/  IMAD.MOV.U32 R8, RZ, RZ, R13 ;  /* 0x000000ffff087224 */ /* 0x000fe200078e000d */
[----:B------:R0:W-:Y:S02]  /*6240*/  UTMALDG.4D [UR8], [UR24], desc[UR26] ;  /* 0x00001a08180075b4 */ /* 0x0001e40008019000 */
[----:B0-----:R-:W-:Y:S05]  /*6250*/  @P5 BRA `(.L_x_151) ;  /* 0xfffffff800a05947 */ /* 0x001fea000383ffff */
.L_x_147:
[----:B------:R-:W-:Y:S01]  /*6260*/  ISETP.GE.U32.AND P2, PT, R4, 0x12, PT ;  /* 0x000000120400780c */ /* 0x000fe20003f46070 */
[----:B------:R-:W-:Y:S05]  /*6270*/  WARPSYNC.ALL ;  /* 0x0000000000007948 */ /* 0x000fea0003800000 */
[----:B------:R-:W-:-:S07]  /*6280*/  ELECT P1, URZ, PT ;  /* 0x00000000003f782f */ /* 0x000fce0003820000 */
[----:B------:R-:W-:-:S05]  /*6290*/  @P2 IMAD.WIDE.U32 R6, R4, 0x38e38e39, RZ ;  /* 0x38e38e3904062825 */ /* 0x000fca00078e00ff */
[----:B-1---5:R-:W-:-:S04]  /*62a0*/  @P2 SHF.R.U32.HI R0, RZ, 0x2, R7 ;  /* 0x00000002ff002819 */ /* 0x022fc80000011607 */
[----:B------:R-:W-:-:S04]  /*62b0*/  @P2 LOP3.LUT R0, R0, 0x1, RZ, 0xc0, !PT ;  /* 0x0000000100002812 */ /* 0x000fc800078ec0ff */
[----:B------:R-:W-:Y:S01]  /*62c0*/  @P2 ISETP.NE.U32.AND P0, PT, R0, 0x1, PT ;  /* 0x000000010000280c */ /* 0x000fe20003f05070 */
[----:B------:R-:W-:-:S12]  /*62d0*/  @!P1 EXIT ;  /* 0x000000000000994d */ /* 0x000fd80003800000 */
[----:B------:R-:W-:Y:S01]  /*62e0*/  LOP3.LUT R2, R2, 0x2, RZ, 0xfc, !PT ;  /* 0x0000000202027812 */ /* 0x000fe200078efcff */
[----:B------:R-:W-:Y:S01]  /*62f0*/  IMAD.MOV.U32 R5, RZ, RZ, 0x1 ;  /* 0x00000001ff057424 */ /* 0x000fe200078e00ff */
[----:B------:R-:W-:Y:S02]  /*6300*/  @P2 ISETP.NE.U32.AND.EX P0, PT, RZ, RZ, PT, P0 ;  /* 0x000000ffff00220c */ /* 0x000fe40003f05100 */
[----:B------:R-:W-:Y:S02]  /*6310*/  ISETP.NE.AND P1, PT, R2, 0x3, PT ;  /* 0x000000030200780c */ /* 0x000fe40003f25270 */
[----:B------:R-:W-:-:S11]  /*6320*/  @P2 SEL R5, RZ, 0x1, !P0 ;  /* 0x00000001ff052807 */ /* 0x000fd60004000000 */
[----:B------:R-:W-:Y:S05]  /*6330*/  @!P1 BRA `(.L_x_152) ;  /* 0x0000000000049947 */ /* 0x000fea0003800000 */
[----:B------:R-:W-:Y:S01]  /*6340*/  BPT.TRAP 0x1 ;  /* 0x000000040000795c */ /* 0x000fe20000300000 */
.L_x_152:
[----:B------:R-:W0:Y:S01]  /*6350*/  S2R R7, SR_CgaCtaId ;  /* 0x0000000000077919 */ /* 0x000e220000008800 */
[----:B---3--:R-:W-:Y:S01]  /*6360*/  IMAD.WIDE.U32 R2, R4, 0x38e38e39, RZ ;  /* 0x38e38e3904027825 */ /* 0x008fe200078e00ff */
[----:B------:R-:W-:-:S04]  /*6370*/  MOV R0, 0x400 ;  /* 0x0000040000007802 */ /* 0x000fc80000000f00 */
[----:B------:R-:W-:-:S05]  /*6380*/  SHF.R.U32.HI R3, RZ, 0x2, R3 ;  /* 0x00000002ff037819 */ /* 0x000fca0000011603 */
[----:B------:R-:W-:Y:S01]  /*6390*/  IMAD R3, R3, -0x12, R4 ;  /* 0xffffffee03037824 */ /* 0x000fe200078e0204 */
[----:B0-----:R-:W-:Y:S02]  /*63a0*/  LEA R0, R7, R0, 0x18 ;  /* 0x0000000007007211 */ /* 0x001fe400078ec0ff */
[----:B------:R-:W-:-:S03]  /*63b0*/  SHF.L.U32 R7, R5, 0x1f, RZ ;  /* 0x0000001f05077819 */ /* 0x000fc600000006ff */
[----:B------:R-:W-:-:S04]  /*63c0*/  VIADD R0, R0, 0x36090 ;  /* 0x0003609000007836 */ /* 0x000fc80000000000 */
[----:B------:R-:W-:-:S07]  /*63d0*/  IMAD R2, R3, 0x8, R0 ;  /* 0x0000000803027824 */ /* 0x000fce00078e0200 */
.L_x_153:
[----:B0-----:R0:W1:Y:S02]  /*63e0*/  SYNCS.PHASECHK.TRANS64.TRYWAIT P0, [R2+URZ], R7 ;  /* 0x00000007020075a7 */ /* 0x001064000800017f */
[----:B-1----:R-:W-:Y:S05]  /*63f0*/  @!P0 NANOSLEEP.SYNCS 0x989680 ;  /* 0x009896800000895d */ /* 0x002fea0003900000 */
[----:B------:R-:W1:Y:S02]  /*6400*/  @!P0 SYNCS.PHASECHK.TRANS64 P0, [R2+URZ], R7 ;  /* 0x00000007020085a7 */ /* 0x000e64000800007f */
[----:B-1----:R-:W-:Y:S05]  /*6410*/  @!P0 BRA `(.L_x_153) ;  /* 0xfffffffc00f08947 */ /* 0x002fea000383ffff */
[----:B------:R-:W-:-:S05]  /*6420*/  VIADD R3, R3, 0x1 ;  /* 0x0000000103037836 */ /* 0x000fca0000000000 */
[----:B------:R-:W-:-:S04]  /*6430*/  ISETP.NE.AND P0, PT, R3, 0x12, PT ;  /* 0x000000120300780c */ /* 0x000fc80003f05270 */
[----:B0-----:R-:W-:Y:S02]  /*6440*/  SEL R2, RZ, 0x1, P0 ;  /* 0x00000001ff027807 */ /* 0x001fe40000000000 */
[----:B------:R-:W-:Y:S02]  /*6450*/  SEL R3, R3, RZ, P0 ;  /* 0x000000ff03037207 */ /* 0x000fe40000000000 */
[----:B------:R-:W-:-:S03]  /*6460*/  LOP3.LUT R7, R5, R2, RZ, 0x3c, !PT ;  /* 0x0000000205077212 */ /* 0x000fc600078e3cff */
[----:B------:R-:W-:Y:S01]  /*6470*/  IMAD R2, R3, 0x8, R0 ;  /* 0x0000000803027824 */ /* 0x000fe200078e0200 */
[----:B------:R-:W-:-:S07]  /*6480*/  SHF.L.U32 R5, R7, 0x1f, RZ ;  /* 0x0000001f07057819 */ /* 0x000fce00000006ff */
.L_x_154:
        /* <DEDUP_REMOVED lines=11> */
.L_x_155:
        /* <DEDUP_REMOVED lines=11> */
.L_x_156:
        /* <DEDUP_REMOVED lines=11> */
.L_x_157:
        /* <DEDUP_REMOVED lines=11> */
.L_x_158:
        /* <DEDUP_REMOVED lines=11> */
.L_x_159:
        /* <DEDUP_REMOVED lines=11> */
.L_x_160:
        /* <DEDUP_REMOVED lines=11> */
.L_x_161:
        /* <DEDUP_REMOVED lines=11> */
.L_x_162:
        /* <DEDUP_REMOVED lines=11> */
.L_x_163:
        /* <DEDUP_REMOVED lines=11> */
.L_x_164:
        /* <DEDUP_REMOVED lines=11> */
.L_x_165:
        /* <DEDUP_REMOVED lines=11> */
.L_x_166:
        /* <DEDUP_REMOVED lines=11> */
.L_x_167:
        /* <DEDUP_REMOVED lines=11> */
.L_x_168:
        /* <DEDUP_REMOVED lines=11> */
.L_x_169:
        /* <DEDUP_REMOVED lines=11> */
.L_x_170:
[----:B0-----:R0:W1:Y:S02]  /*6f90*/  SYNCS.PHASECHK.TRANS64.TRYWAIT P0, [R3+URZ], R0 ;  /* 0x00000000030075a7 */ /* 0x001064000800017f */
[----:B-1----:R-:W-:Y:S05]  /*6fa0*/  @!P0 NANOSLEEP.SYNCS 0x989680 ;  /* 0x009896800000895d */ /* 0x002fea0003900000 */
[----:B------:R-:W1:Y:S02]  /*6fb0*/  @!P0 SYNCS.PHASECHK.TRANS64 P0, [R3+URZ], R0 ;  /* 0x00000000030085a7 */ /* 0x000e64000800007f */
[----:B-1----:R-:W-:Y:S05]  /*6fc0*/  @P0 EXIT ;  /* 0x000000000000094d */ /* 0x002fea0003800000 */
[----:B------:R-:W-:Y:S05]  /*6fd0*/  BRA `(.L_x_170) ;  /* 0xfffffffc00ec7947 */ /* 0x000fea000383ffff */
.L_x_171:
[----:B------:R-:W-:-:S00]  /*6fe0*/  BRA `(.L_x_171) ;  /* 0xfffffffc00fc7947 */ /* 0x000fc0000383ffff */
[----:B------:R-:W-:-:S00]  /*6ff0*/  NOP ;  /* 0x0000000000007918 */ /* 0x000fc00000000000 */
        /* <DEDUP_REMOVED lines=8> */
.L_x_172:


//--------------------- .nv.shared._ZN7cutlass13device_kernelINS_4conv6kernel13ConvUniversalINS1_16ConvProblemShapeILNS1_8OperatorE0ELi2EEENS1_10collective14CollectiveConvINS1_46MainloopSm90TmaGmmaWarpSpecializedImplicitGemmILS5_0ELi18ELi2EN4cute5tupleIJNSA_1CILi1EEESD_SD_EEENS1_36KernelImplicitTmaWarpSpecializedSm90ELi1EEENSB_IJNSC_ILi64EEENSC_ILi128EEENSB_IJNSC_ILi32EEEEEEEEENS_10bfloat16_tESM_NSA_8TiledMMAINSA_8MMA_AtomIJNSA_4SM904GMMA28MMA_64x128x16_F32BF16BF16_SSILNSQ_5MajorE0ELSS_0ELNSQ_7ScaleInE1ELST_1EEEEEENSA_6LayoutISE_NSB_IJNSC_ILi0EEESX_SX_EEEEENSB_IJNSA_10UnderscoreES10_S10_EEEEENS7_6detail26Sm90ImplicitGemmTileTraitsINSA_20SM90_TMA_LOAD_IM2COLENSA_14ComposedLayoutINSA_7SwizzleILi2ELi4ELi3EEENSA_18smem_ptr_flag_bitsILi16EEENSW_INSB_IJNSB_IJNSC_ILi8EEES1B_EEENSB_IJSJ_SD_EEENSB_IJSD_NSC_ILi18EEEEEEEEENSB_IJNSB_IJSJ_NSC_ILi256EEEEEENSB_IJSD_SX_EEENSB_IJSX_NSC_ILi2048EEEEEEEEEEEEEvEENS14_INSA_13SM90_TMA_LOADENS16_IS18_S1A_NSW_INSB_IJNSB_IJS1B_NSC_ILi16EEEEEES1D_S1F_EEENSB_IJS1I_S1J_NSB_IJSX_NSC_ILi4096EEEEEEEEEEEEEvEEEENS_8epilogue10collective6detail29Sm90TmaWarpSpecializedAdapterINS22_15DefaultEpilogueISM_NSB_IJNSB_IJlllEEESD_SX_EEES27_NS21_6thread17LinearCombinationISM_Li1EffLNS28_9ScaleType4KindE0ELNS_15FloatRoundStyleE2ESM_EENS_4gemm15EpilogueDefaultEEEEEvvEEEEvNT_6ParamsE --------------------------
	.section	.nv.shared._ZN7cutlass13device_kernelINS_4conv6kernel13ConvUniversalINS1_16ConvProblemShapeILNS1_8OperatorE0ELi2EEENS1_10collective14CollectiveConvINS1_46MainloopSm90TmaGmmaWarpSpecializedImplicitGemmILS5_0ELi18ELi2EN4cute5tupleIJNSA_1CILi1EEESD_SD_EEENS1_36KernelImplicitTmaWarpSpecializedSm90ELi1EEENSB_IJNSC_ILi64EEENSC_ILi128EEENSB_IJNSC_ILi32EEEEEEEEENS_10bfloat16_tESM_NSA_8TiledMMAINSA_8MMA_AtomIJNSA_4SM904GMMA28MMA_64x128x16_F32BF16BF16_SSILNSQ_5MajorE0ELSS_0ELNSQ_7ScaleInE1ELST_1EEEEEENSA_6LayoutISE_NSB_IJNSC_ILi0EEESX_SX_EEEEENSB_IJNSA_10UnderscoreES10_S10_EEEEENS7_6detail26Sm90ImplicitGemmTileTraitsINSA_20SM90_TMA_LOAD_IM2COLENSA_14ComposedLayoutINSA_7SwizzleILi2ELi4ELi3EEENSA_18smem_ptr_flag_bitsILi16EEENSW_INSB_IJNSB_IJNSC_ILi8EEES1B_EEENSB_IJSJ_SD_EEENSB_IJSD_NSC_ILi18EEEEEEEEENSB_IJNSB_IJSJ_NSC_ILi256EEEEEENSB_IJSD_SX_EEENSB_IJSX_NSC_ILi2048EEEEEEEEEEEEEvEENS14_INSA_13SM90_TMA_LOADENS16_IS18_S1A_NSW_INSB_IJNSB_IJS1B_NSC_ILi16EEEEEES1D_S1F_EEENSB_IJS1I_S1J_NSB_IJSX_NSC_ILi4096EEEEEEEEEEEEEvEEEENS_8epilogue10collective6detail29Sm90TmaWarpSpecializedAdapterINS22_15DefaultEpilogueISM_NSB_IJNSB_IJlllEEESD_SX_EEES27_NS21_6thread17LinearCombinationISM_Li1EffLNS28_9ScaleType4KindE0ELNS_15FloatRoundStyleE2ESM_EENS_4gemm15EpilogueDefaultEEEEEvvEEEEvNT_6ParamsE,"aw",@nobits
	.sectionflags	@""
	.align	16
	.zero		1024


//--------------------- .nv.shared.reserved.0     --------------------------
	.section	.nv.shared.reserved.0,"aw",@nobits
	.weak		__nv_reservedSMEM_offset_0_alias
	.size		__nv_reservedSMEM_offset_0_alias, 0, 0
	.other		__nv_reservedSMEM_offset_0_alias,@"STO_CUDA_RESERVED_SHARED STV_DEFAULT"
__nv_reservedSMEM_offset_0_alias:
	.zero		0


//--------------------- .nv.global                --------------------------
	.section	.nv.global,"aw",@nobits
.nv.global:
	.type		_ZN39_INTERNAL_753c1c44_4_k_cu_e0202e24_32194cute1_E,@object
	.size		_ZN39_INTERNAL_753c1c44_4_k_cu_e0202e24_32194cute1_E,(_ZN39_INTERNAL_753c1c44_4_k_cu_e0202e24_32194cuda3std3__45__cpo6cbeginE - _ZN39_INTERNAL_753c1c44_4_k_cu_e0202e24_32194cute1_E)
_ZN39_INTERNAL_753c1c44_4_k_cu_e0202e24_32194cute1_E:
	.zero		1
	.type		_ZN39_INTERNAL_753c1c44_4_k_cu_e0202e24_32194cuda3std3__45__cpo6cbeginE,@object
	.size		_ZN39_INTERNAL_753c1c44_4_k_cu_e0202e24_32194cuda3std3__45__cpo6cbeginE,(_ZN39_INTERNAL_753c1c44_4_k_cu_e0202e24_32194cuda3std3__48in_placeE - _ZN39_INTERNAL_753c1c44_4_k_cu_e0202e24_32194cuda3std3__45__cpo6cbeginE)
_ZN39_INTERNAL_753c1c44_4_k_cu_e0202e24_32194cuda3std3__45__cpo6cbeginE:
	.zero		1
	.type		_ZN39_INTERNAL_753c1c44_4_k_cu_e0202e24_32194cuda3std3__48in_placeE,@object
	.size		_ZN39_INTERNAL_753c1c44_4_k_cu_e0202e24_32194cuda3std3__48in_placeE,(_ZN39_INTERNAL_753c1c44_4_k_cu_e0202e24_32194cuda3std6ranges3__45__cpo9iter_moveE - _ZN39_INTERNAL_753c1c44_4_k_cu_e0202e24_32194cuda3std3__48in_placeE)
_ZN39_INTERNAL_753c1c44_4_k_cu_e0202e24_32194cuda3std3__48in_placeE:
	.zero		1
	.type		_ZN39_INTERNAL_753c1c44_4_k_cu_e0202e24_32194cuda3std6ranges3__45__cpo9iter_moveE,@object
	.size		_ZN39_INTERNAL_753c1c44_4_k_cu_e0202e24_32194cuda3std6ranges3__45__cpo9iter_moveE,(_ZN39_INTERNAL_753c1c44_4_k_cu_e0202e24_32194cuda3std3__45__cpo5beginE - _ZN39_INTERNAL_753c1c44_4_k_cu_e0202e24_32194cuda3std6ranges3__45__cpo9iter_moveE)
_ZN39_INTERNAL_753c1c44_4_k_cu_e0202e24_32194cuda3std6ranges3__45__cpo9iter_moveE:
	.zero		1
	.type		_ZN39_INTERNAL_753c1c44_4_k_cu_e0202e24_32194cuda3std3__45__cpo5beginE,@object
	.size		_ZN39_INTERNAL_753c1c44_4_k_cu_e0202e24_32194cuda3std3__45__cpo5beginE,(_ZN39_INTERNAL_753c1c44_4_k_cu_e0202e24_32194cuda3std3__441_GLOBAL__N__753c1c44_4_k_cu_e0202e24_32196ignoreE - _ZN39_INTERNAL_753c1c44_4_k_cu_e0202e24_32194cuda3std3__45__cpo5beginE)
_ZN39_INTERNAL_753c1c44_4_k_cu_e0202e24_32194cuda3std3__45__cpo5beginE:
	.zero		1
	.type		_ZN39_INTERNAL_753c1c44_4_k_cu_e0202e24_32194cuda3std3__441_GLOBAL__N__753c1c44_4_k_cu_e0202e24_32196ignoreE,@object
	.size		_ZN39_INTERNAL_753c1c44_4_k_cu_e0202e24_32194cuda3std3__441_GLOBAL__N__753c1c44_4_k_cu_e0202e24_32196ignoreE,(_ZN39_INTERNAL_753c1c44_4_k_cu_e0202e24_32194cute7productE - _ZN39_INTERNAL_753c1c44_4_k_cu_e0202e24_32194cuda3std3__441_GLOBAL__N__753c1c44_4_k_cu_e0202e24_32196ignoreE)
_ZN39_INTERNAL_753c1c44_4_k_cu_e0202e24_32194cuda3std3__441_GLOBAL__N__753c1c44_4_k_cu_e0202e24_32196ignoreE:
	.zero		1
	.type		_ZN39_INTERNAL_753c1c44_4_k_cu_e0202e24_32194cute7productE,@object
	.size		_ZN39_INTERNAL_753c1c44_4_k_cu_e0202e24_32194cute7productE,(_ZN39_INTERNAL_753c1c44_4_k_cu_e0202e24_32194cuda3std3__45__cpo3endE - _ZN39_INTERNAL_753c1c44_4_k_cu_e0202e24_32194cute7productE)
_ZN39_INTERNAL_753c1c44_4_k_cu_e0202e24_32194cute7productE:
	.zero		1
	.type		_ZN39_INTERNAL_753c1c44_4_k_cu_e0202e24_32194cuda3std3__45__cpo3endE,@object
	.size		_ZN39_INTERNAL_753c1c44_4_k_cu_e0202e24_32194cuda3std3__45__cpo3endE,(_ZN39_INTERNAL_753c1c44_4_k_cu_e0202e24_32194cuda3std3__419piecewise_constructE - _ZN39_INTERNAL_753c1c44_4_k_cu_e0202e24_32194cuda3std3__45__cpo3endE)
_ZN39_INTERNAL_753c1c44_4_k_cu_e0202e24_32194cuda3std3__45__cpo3endE:
	.zero		1
	.type		_ZN39_INTERNAL_753c1c44_4_k_cu_e0202e24_32194cuda3std3__419piecewise_constructE,@object
	.size		_ZN39_INTERNAL_753c1c44_4_k_cu_e0202e24_32194cuda3std3__419piecewise_constructE,(_ZN39_INTERNAL_753c1c44_4_k_cu_e0202e24_32194cuda3std3__45__cpo4cendE - _ZN39_INTERNAL_753c1c44_4_k_cu_e0202e24_32194cuda3std3__419piecewise_constructE)
_ZN39_INTERNAL_753c1c44_4_k_cu_e0202e24_32194cuda3std3__419piecewise_constructE:
	.zero		1
	.type		_ZN39_INTERNAL_753c1c44_4_k_cu_e0202e24_32194cuda3std3__45__cpo4cendE,@object
	.size		_ZN39_INTERNAL_753c1c44_4_k_cu_e0202e24_32194cuda3std3__45__cpo4cendE,(_ZN39_INTERNAL_753c1c44_4_k_cu_e0202e24_32194cuda3std6ranges3__45__cpo4swapE - _ZN39_INTERNAL_753c1c44_4_k_cu_e0202e24_32194cuda3std3__45__cpo4cendE)
_ZN39_INTERNAL_753c1c44_4_k_cu_e0202e24_32194cuda3std3__45__cpo4cendE:
	.zero		1
	.type		_ZN39_INTERNAL_753c1c44_4_k_cu_e0202e24_32194cuda3std6ranges3__45__cpo4swapE,@object
	.size		_ZN39_INTERNAL_753c1c44_4_k_cu_e0202e24_32194cuda3std6ranges3__45__cpo4swapE,(.L_7 - _ZN39_INTERNAL_753c1c44_4_k_cu_e0202e24_32194cuda3std6ranges3__45__cpo4swapE)
_ZN39_INTERNAL_753c1c44_4_k_cu_e0202e24_32194cuda3std6ranges3__45__cpo4swapE:
	.zero		1
.L_7:


//--------------------- .nv.constant0._ZN7cutlass13device_kernelINS_4conv6kernel13ConvUniversalINS1_16ConvProblemShapeILNS1_8OperatorE0ELi2EEENS1_10collective14CollectiveConvINS1_46MainloopSm90TmaGmmaWarpSpecializedImplicitGemmILS5_0ELi18ELi2EN4cute5tupleIJNSA_1CILi1EEESD_SD_EEENS1_36KernelImplicitTmaWarpSpecializedSm90ELi1EEENSB_IJNSC_ILi64EEENSC_ILi128EEENSB_IJNSC_ILi32EEEEEEEEENS_10bfloat16_tESM_NSA_8TiledMMAINSA_8MMA_AtomIJNSA_4SM904GMMA28MMA_64x128x16_F32BF16BF16_SSILNSQ_5MajorE0ELSS_0ELNSQ_7ScaleInE1ELST_1EEEEEENSA_6LayoutISE_NSB_IJNSC_ILi0EEESX_SX_EEEEENSB_IJNSA_10UnderscoreES10_S10_EEEEENS7_6detail26Sm90ImplicitGemmTileTraitsINSA_20SM90_TMA_LOAD_IM2COLENSA_14ComposedLayoutINSA_7SwizzleILi2ELi4ELi3EEENSA_18smem_ptr_flag_bitsILi16EEENSW_INSB_IJNSB_IJNSC_ILi8EEES1B_EEENSB_IJSJ_SD_EEENSB_IJSD_NSC_ILi18EEEEEEEEENSB_IJNSB_IJSJ_NSC_ILi256EEEEEENSB_IJSD_SX_EEENSB_IJSX_NSC_ILi2048EEEEEEEEEEEEEvEENS14_INSA_13SM90_TMA_LOADENS16_IS18_S1A_NSW_INSB_IJNSB_IJS1B_NSC_ILi16EEEEEES1D_S1F_EEENSB_IJS1I_S1J_NSB_IJSX_NSC_ILi4096EEEEEEEEEEEEEvEEEENS_8epilogue10collective6detail29Sm90TmaWarpSpecializedAdapterINS22_15DefaultEpilogueISM_NSB_IJNSB_IJlllEEESD_SX_EEES27_NS21_6thread17LinearCombinationISM_Li1EffLNS28_9ScaleType4KindE0ELNS_15FloatRoundStyleE2ESM_EENS_4gemm15EpilogueDefaultEEEEEvvEEEEvNT_6ParamsE --------------------------
	.section	.nv.constant0._ZN7cutlass13device_kernelINS_4conv6kernel13ConvUniversalINS1_16ConvProblemShapeILNS1_8OperatorE0ELi2EEENS1_10collective14CollectiveConvINS1_46MainloopSm90TmaGmmaWarpSpecializedImplicitGemmILS5_0ELi18ELi2EN4cute5tupleIJNSA_1CILi1EEESD_SD_EEENS1_36KernelImplicitTmaWarpSpecializedSm90ELi1EEENSB_IJNSC_ILi64EEENSC_ILi128EEENSB_IJNSC_ILi32EEEEEEEEENS_10bfloat16_tESM_NSA_8TiledMMAINSA_8MMA_AtomIJNSA_4SM904GMMA28MMA_64x128x16_F32BF16BF16_SSILNSQ_5MajorE0ELSS_0ELNSQ_7ScaleInE1ELST_1EEEEEENSA_6LayoutISE_NSB_IJNSC_ILi0EEESX_SX_EEEEENSB_IJNSA_10UnderscoreES10_S10_EEEEENS7_6detail26Sm90ImplicitGemmTileTraitsINSA_20SM90_TMA_LOAD_IM2COLENSA_14ComposedLayoutINSA_7SwizzleILi2ELi4ELi3EEENSA_18smem_ptr_flag_bitsILi16EEENSW_INSB_IJNSB_IJNSC_ILi8EEES1B_EEENSB_IJSJ_SD_EEENSB_IJSD_NSC_ILi18EEEEEEEEENSB_IJNSB_IJSJ_NSC_ILi256EEEEEENSB_IJSD_SX_EEENSB_IJSX_NSC_ILi2048EEEEEEEEEEEEEvEENS14_INSA_13SM90_TMA_LOADENS16_IS18_S1A_NSW_INSB_IJNSB_IJS1B_NSC_ILi16EEEEEES1D_S1F_EEENSB_IJS1I_S1J_NSB_IJSX_NSC_ILi4096EEEEEEEEEEEEEvEEEENS_8epilogue10collective6detail29Sm90TmaWarpSpecializedAdapterINS22_15DefaultEpilogueISM_NSB_IJNSB_IJlllEEESD_SX_EEES27_NS21_6thread17LinearCombinationISM_Li1EffLNS28_9ScaleType4KindE0ELNS_15FloatRoundStyleE2ESM_EENS_4gemm15EpilogueDefaultEEEEEvvEEEEvNT_6ParamsE,"a",@progbits
	.sectionflags	@""
	.align	4
.nv.constant0._ZN7cutlass13device_kernelINS_4conv6kernel13ConvUniversalINS1_16ConvProblemShapeILNS1_8OperatorE0ELi2EEENS1_10collective14CollectiveConvINS1_46MainloopSm90TmaGmmaWarpSpecializedImplicitGemmILS5_0ELi18ELi2EN4cute5tupleIJNSA_1CILi1EEESD_SD_EEENS1_36KernelImplicitTmaWarpSpecializedSm90ELi1EEENSB_IJNSC_ILi64EEENSC_ILi128EEENSB_IJNSC_ILi32EEEEEEEEENS_10bfloat16_tESM_NSA_8TiledMMAINSA_8MMA_AtomIJNSA_4SM904GMMA28MMA_64x128x16_F32BF16BF16_SSILNSQ_5MajorE0ELSS_0ELNSQ_7ScaleInE1ELST_1EEEEEENSA_6LayoutISE_NSB_IJNSC_ILi0EEESX_SX_EEEEENSB_IJNSA_10UnderscoreES10_S10_EEEEENS7_6detail26Sm90ImplicitGemmTileTraitsINSA_20SM90_TMA_LOAD_IM2COLENSA_14ComposedLayoutINSA_7SwizzleILi2ELi4ELi3EEENSA_18smem_ptr_flag_bitsILi16EEENSW_INSB_IJNSB_IJNSC_ILi8EEES1B_EEENSB_IJSJ_SD_EEENSB_IJSD_NSC_ILi18EEEEEEEEENSB_IJNSB_IJSJ_NSC_ILi256EEEEEENSB_IJSD_SX_EEENSB_IJSX_NSC_ILi2048EEEEEEEEEEEEEvEENS14_INSA_13SM90_TMA_LOADENS16_IS18_S1A_NSW_INSB_IJNSB_IJS1B_NSC_ILi16EEEEEES1D_S1F_EEENSB_IJS1I_S1J_NSB_IJSX_NSC_ILi4096EEEEEEEEEEEEEvEEEENS_8epilogue10collective6detail29Sm90TmaWarpSpecializedAdapterINS22_15DefaultEpilogueISM_NSB_IJNSB_IJlllEEESD_SX_EEES27_NS21_6thread17LinearCombinationISM_Li1EffLNS28_9ScaleType4KindE0ELNS_15FloatRoundStyleE2ESM_EENS_4gemm15EpilogueDefaultEEEEEvvEEEEvNT_6ParamsE:
	.zero		1536


//--------------------- SYMBOLS --------------------------

	.type		.nv.reservedSmem.offset0,@object
	.size		.nv.reservedSmem.offset0,0x4
